//
// Generated by NVIDIA NVVM Compiler
//
// Compiler Build ID: CL-36424714
// Cuda compilation tools, release 13.0, V13.0.88
// Based on NVVM 20.0.0
//

.version 9.0
.target sm_100
.address_size 64

	// .globl	_Z6kerneliiiPfS_S_
// _ZZ6kerneliiiPfS_S_E7block_a has been demoted
// _ZZ6kerneliiiPfS_S_E7block_b has been demoted

.visible .entry _Z6kerneliiiPfS_S_(
	.param .u32 _Z6kerneliiiPfS_S__param_0,
	.param .u32 _Z6kerneliiiPfS_S__param_1,
	.param .u32 _Z6kerneliiiPfS_S__param_2,
	.param .u64 .ptr .align 1 _Z6kerneliiiPfS_S__param_3,
	.param .u64 .ptr .align 1 _Z6kerneliiiPfS_S__param_4,
	.param .u64 .ptr .align 1 _Z6kerneliiiPfS_S__param_5
)
{
	.reg .pred 	%p<195>;
	.reg .b32 	%r<216>;
	.reg .b32 	%f<915>;
	.reg .b64 	%rd<34>;
	// demoted variable
	.shared .align 16 .b8 _ZZ6kerneliiiPfS_S_E7block_a[2048];
	// demoted variable
	.shared .align 16 .b8 _ZZ6kerneliiiPfS_S_E7block_b[2048];
	ld.param.u32 	%r39, [_Z6kerneliiiPfS_S__param_2];
	mov.u32 	%r1, %ctaid.x;
	mov.u32 	%r40, %ctaid.y;
	shl.b32 	%r2, %r40, 6;
	mov.u32 	%r3, %tid.x;
	setp.lt.s32 	%p1, %r39, 1;
	mov.f32 	%f851, 0f00000000;
	mov.f32 	%f852, %f851;
	mov.f32 	%f853, %f851;
	mov.f32 	%f854, %f851;
	mov.f32 	%f855, %f851;
	mov.f32 	%f856, %f851;
	mov.f32 	%f857, %f851;
	mov.f32 	%f858, %f851;
	mov.f32 	%f859, %f851;
	mov.f32 	%f860, %f851;
	mov.f32 	%f861, %f851;
	mov.f32 	%f862, %f851;
	mov.f32 	%f863, %f851;
	mov.f32 	%f864, %f851;
	mov.f32 	%f865, %f851;
	mov.f32 	%f866, %f851;
	mov.f32 	%f867, %f851;
	mov.f32 	%f868, %f851;
	mov.f32 	%f869, %f851;
	mov.f32 	%f870, %f851;
	mov.f32 	%f871, %f851;
	mov.f32 	%f872, %f851;
	mov.f32 	%f873, %f851;
	mov.f32 	%f874, %f851;
	mov.f32 	%f875, %f851;
	mov.f32 	%f876, %f851;
	mov.f32 	%f877, %f851;
	mov.f32 	%f878, %f851;
	mov.f32 	%f879, %f851;
	mov.f32 	%f880, %f851;
	mov.f32 	%f881, %f851;
	mov.f32 	%f882, %f851;
	mov.f32 	%f883, %f851;
	mov.f32 	%f884, %f851;
	mov.f32 	%f885, %f851;
	mov.f32 	%f886, %f851;
	mov.f32 	%f887, %f851;
	mov.f32 	%f888, %f851;
	mov.f32 	%f889, %f851;
	mov.f32 	%f890, %f851;
	mov.f32 	%f891, %f851;
	mov.f32 	%f892, %f851;
	mov.f32 	%f893, %f851;
	mov.f32 	%f894, %f851;
	mov.f32 	%f895, %f851;
	mov.f32 	%f896, %f851;
	mov.f32 	%f897, %f851;
	mov.f32 	%f898, %f851;
	mov.f32 	%f899, %f851;
	mov.f32 	%f900, %f851;
	mov.f32 	%f901, %f851;
	mov.f32 	%f902, %f851;
	mov.f32 	%f903, %f851;
	mov.f32 	%f904, %f851;
	mov.f32 	%f905, %f851;
	mov.f32 	%f906, %f851;
	mov.f32 	%f907, %f851;
	mov.f32 	%f908, %f851;
	mov.f32 	%f909, %f851;
	mov.f32 	%f910, %f851;
	mov.f32 	%f911, %f851;
	mov.f32 	%f912, %f851;
	mov.f32 	%f913, %f851;
	mov.f32 	%f914, %f851;
	@%p1 bra 	$L__BB0_3;
	ld.param.u32 	%r84, [_Z6kerneliiiPfS_S__param_0];
	shr.s32 	%r41, %r84, 31;
	shr.u32 	%r42, %r41, 29;
	add.s32 	%r43, %r84, %r42;
	shr.s32 	%r44, %r43, 3;
	shr.u32 	%r45, %r3, 3;
	and.b32  	%r46, %r3, 7;
	shr.u32 	%r47, %r39, 3;
	shl.b32 	%r48, %r1, 3;
	and.b32  	%r49, %r48, 536870904;
	add.s32 	%r50, %r2, %r3;
	mul.lo.s32 	%r213, %r47, %r50;
	add.s32 	%r51, %r39, -1;
	shr.u32 	%r52, %r51, 3;
	mad.lo.s32 	%r53, %r44, %r45, %r49;
	add.s32 	%r215, %r53, %r46;
	and.b32  	%r6, %r43, -8;
	neg.s32 	%r214, %r52;
	mov.f32 	%f851, 0f00000000;
$L__BB0_2:
	ld.param.u64 	%rd30, [_Z6kerneliiiPfS_S__param_4];
	ld.param.u64 	%rd29, [_Z6kerneliiiPfS_S__param_3];
	cvta.to.global.u64 	%rd13, %rd29;
	mul.wide.s32 	%rd14, %r215, 32;
	add.s64 	%rd15, %rd13, %rd14;
	ld.global.v4.f32 	{%f195, %f196, %f197, %f198}, [%rd15];
	ld.global.v4.f32 	{%f199, %f200, %f201, %f202}, [%rd15+16];
	cvta.to.global.u64 	%rd16, %rd30;
	mul.wide.u32 	%rd17, %r213, 32;
	add.s64 	%rd18, %rd16, %rd17;
	ld.global.v4.f32 	{%f203, %f204, %f205, %f206}, [%rd18];
	ld.global.v4.f32 	{%f207, %f208, %f209, %f210}, [%rd18+16];
	bar.sync 	0;
	mov.u32 	%r54, %tid.x;
	shl.b32 	%r55, %r54, 2;
	mov.u32 	%r56, _ZZ6kerneliiiPfS_S_E7block_b;
	add.s32 	%r57, %r56, %r55;
	st.shared.f32 	[%r57], %f203;
	st.shared.f32 	[%r57+256], %f204;
	st.shared.f32 	[%r57+512], %f205;
	shl.b32 	%r58, %r54, 5;
	and.b32  	%r59, %r58, 32512;
	mov.u32 	%r60, _ZZ6kerneliiiPfS_S_E7block_a;
	add.s32 	%r61, %r60, %r59;
	and.b32  	%r62, %r58, 224;
	add.s32 	%r63, %r61, %r62;
	st.shared.v4.f32 	[%r63], {%f195, %f196, %f197, %f198};
	st.shared.f32 	[%r57+768], %f206;
	st.shared.f32 	[%r57+1024], %f207;
	st.shared.f32 	[%r57+1280], %f208;
	st.shared.f32 	[%r57+1536], %f209;
	st.shared.v4.f32 	[%r63+16], {%f199, %f200, %f201, %f202};
	st.shared.f32 	[%r57+1792], %f210;
	bar.sync 	0;
	and.b32  	%r64, %r55, 3968;
	and.b32  	%r65, %r58, 96;
	or.b32  	%r66, %r65, %r64;
	add.s32 	%r67, %r60, %r66;
	ld.shared.v4.f32 	{%f211, %f212, %f213, %f214}, [%r67];
	shl.b32 	%r68, %r54, 3;
	and.b32  	%r69, %r68, 224;
	add.s32 	%r70, %r56, %r69;
	ld.shared.v4.f32 	{%f215, %f216, %f217, %f218}, [%r70];
	ld.shared.v4.f32 	{%f219, %f220, %f221, %f222}, [%r67+16];
	ld.shared.v4.f32 	{%f223, %f224, %f225, %f226}, [%r70+16];
	fma.rn.f32 	%f227, %f211, %f215, %f914;
	fma.rn.f32 	%f228, %f211, %f216, %f913;
	fma.rn.f32 	%f229, %f211, %f217, %f912;
	fma.rn.f32 	%f230, %f211, %f218, %f911;
	fma.rn.f32 	%f231, %f211, %f223, %f910;
	fma.rn.f32 	%f232, %f211, %f224, %f909;
	fma.rn.f32 	%f233, %f211, %f225, %f908;
	fma.rn.f32 	%f234, %f211, %f226, %f907;
	fma.rn.f32 	%f235, %f212, %f215, %f906;
	fma.rn.f32 	%f236, %f212, %f216, %f905;
	fma.rn.f32 	%f237, %f212, %f217, %f904;
	fma.rn.f32 	%f238, %f212, %f218, %f903;
	fma.rn.f32 	%f239, %f212, %f223, %f902;
	fma.rn.f32 	%f240, %f212, %f224, %f901;
	fma.rn.f32 	%f241, %f212, %f225, %f900;
	fma.rn.f32 	%f242, %f212, %f226, %f899;
	fma.rn.f32 	%f243, %f213, %f215, %f898;
	fma.rn.f32 	%f244, %f213, %f216, %f897;
	fma.rn.f32 	%f245, %f213, %f217, %f896;
	fma.rn.f32 	%f246, %f213, %f218, %f895;
	fma.rn.f32 	%f247, %f213, %f223, %f894;
	fma.rn.f32 	%f248, %f213, %f224, %f893;
	fma.rn.f32 	%f249, %f213, %f225, %f892;
	fma.rn.f32 	%f250, %f213, %f226, %f891;
	fma.rn.f32 	%f251, %f214, %f215, %f890;
	fma.rn.f32 	%f252, %f214, %f216, %f889;
	fma.rn.f32 	%f253, %f214, %f217, %f888;
	fma.rn.f32 	%f254, %f214, %f218, %f887;
	fma.rn.f32 	%f255, %f214, %f223, %f886;
	fma.rn.f32 	%f256, %f214, %f224, %f885;
	fma.rn.f32 	%f257, %f214, %f225, %f884;
	fma.rn.f32 	%f258, %f214, %f226, %f883;
	fma.rn.f32 	%f259, %f219, %f215, %f882;
	fma.rn.f32 	%f260, %f219, %f216, %f881;
	fma.rn.f32 	%f261, %f219, %f217, %f880;
	fma.rn.f32 	%f262, %f219, %f218, %f879;
	fma.rn.f32 	%f263, %f219, %f223, %f878;
	fma.rn.f32 	%f264, %f219, %f224, %f877;
	fma.rn.f32 	%f265, %f219, %f225, %f876;
	fma.rn.f32 	%f266, %f219, %f226, %f875;
	fma.rn.f32 	%f267, %f220, %f215, %f874;
	fma.rn.f32 	%f268, %f220, %f216, %f873;
	fma.rn.f32 	%f269, %f220, %f217, %f872;
	fma.rn.f32 	%f270, %f220, %f218, %f871;
	fma.rn.f32 	%f271, %f220, %f223, %f870;
	fma.rn.f32 	%f272, %f220, %f224, %f869;
	fma.rn.f32 	%f273, %f220, %f225, %f868;
	fma.rn.f32 	%f274, %f220, %f226, %f867;
	fma.rn.f32 	%f275, %f221, %f215, %f866;
	fma.rn.f32 	%f276, %f221, %f216, %f865;
	fma.rn.f32 	%f277, %f221, %f217, %f864;
	fma.rn.f32 	%f278, %f221, %f218, %f863;
	fma.rn.f32 	%f279, %f221, %f223, %f862;
	fma.rn.f32 	%f280, %f221, %f224, %f861;
	fma.rn.f32 	%f281, %f221, %f225, %f860;
	fma.rn.f32 	%f282, %f221, %f226, %f859;
	fma.rn.f32 	%f283, %f222, %f215, %f858;
	fma.rn.f32 	%f284, %f222, %f216, %f857;
	fma.rn.f32 	%f285, %f222, %f217, %f856;
	fma.rn.f32 	%f286, %f222, %f218, %f855;
	fma.rn.f32 	%f287, %f222, %f223, %f854;
	fma.rn.f32 	%f288, %f222, %f224, %f853;
	fma.rn.f32 	%f289, %f222, %f225, %f852;
	fma.rn.f32 	%f290, %f222, %f226, %f851;
	ld.shared.v4.f32 	{%f291, %f292, %f293, %f294}, [%r67+256];
	ld.shared.v4.f32 	{%f295, %f296, %f297, %f298}, [%r70+256];
	ld.shared.v4.f32 	{%f299, %f300, %f301, %f302}, [%r67+272];
	ld.shared.v4.f32 	{%f303, %f304, %f305, %f306}, [%r70+272];
	fma.rn.f32 	%f307, %f291, %f295, %f227;
	fma.rn.f32 	%f308, %f291, %f296, %f228;
	fma.rn.f32 	%f309, %f291, %f297, %f229;
	fma.rn.f32 	%f310, %f291, %f298, %f230;
	fma.rn.f32 	%f311, %f291, %f303, %f231;
	fma.rn.f32 	%f312, %f291, %f304, %f232;
	fma.rn.f32 	%f313, %f291, %f305, %f233;
	fma.rn.f32 	%f314, %f291, %f306, %f234;
	fma.rn.f32 	%f315, %f292, %f295, %f235;
	fma.rn.f32 	%f316, %f292, %f296, %f236;
	fma.rn.f32 	%f317, %f292, %f297, %f237;
	fma.rn.f32 	%f318, %f292, %f298, %f238;
	fma.rn.f32 	%f319, %f292, %f303, %f239;
	fma.rn.f32 	%f320, %f292, %f304, %f240;
	fma.rn.f32 	%f321, %f292, %f305, %f241;
	fma.rn.f32 	%f322, %f292, %f306, %f242;
	fma.rn.f32 	%f323, %f293, %f295, %f243;
	fma.rn.f32 	%f324, %f293, %f296, %f244;
	fma.rn.f32 	%f325, %f293, %f297, %f245;
	fma.rn.f32 	%f326, %f293, %f298, %f246;
	fma.rn.f32 	%f327, %f293, %f303, %f247;
	fma.rn.f32 	%f328, %f293, %f304, %f248;
	fma.rn.f32 	%f329, %f293, %f305, %f249;
	fma.rn.f32 	%f330, %f293, %f306, %f250;
	fma.rn.f32 	%f331, %f294, %f295, %f251;
	fma.rn.f32 	%f332, %f294, %f296, %f252;
	fma.rn.f32 	%f333, %f294, %f297, %f253;
	fma.rn.f32 	%f334, %f294, %f298, %f254;
	fma.rn.f32 	%f335, %f294, %f303, %f255;
	fma.rn.f32 	%f336, %f294, %f304, %f256;
	fma.rn.f32 	%f337, %f294, %f305, %f257;
	fma.rn.f32 	%f338, %f294, %f306, %f258;
	fma.rn.f32 	%f339, %f299, %f295, %f259;
	fma.rn.f32 	%f340, %f299, %f296, %f260;
	fma.rn.f32 	%f341, %f299, %f297, %f261;
	fma.rn.f32 	%f342, %f299, %f298, %f262;
	fma.rn.f32 	%f343, %f299, %f303, %f263;
	fma.rn.f32 	%f344, %f299, %f304, %f264;
	fma.rn.f32 	%f345, %f299, %f305, %f265;
	fma.rn.f32 	%f346, %f299, %f306, %f266;
	fma.rn.f32 	%f347, %f300, %f295, %f267;
	fma.rn.f32 	%f348, %f300, %f296, %f268;
	fma.rn.f32 	%f349, %f300, %f297, %f269;
	fma.rn.f32 	%f350, %f300, %f298, %f270;
	fma.rn.f32 	%f351, %f300, %f303, %f271;
	fma.rn.f32 	%f352, %f300, %f304, %f272;
	fma.rn.f32 	%f353, %f300, %f305, %f273;
	fma.rn.f32 	%f354, %f300, %f306, %f274;
	fma.rn.f32 	%f355, %f301, %f295, %f275;
	fma.rn.f32 	%f356, %f301, %f296, %f276;
	fma.rn.f32 	%f357, %f301, %f297, %f277;
	fma.rn.f32 	%f358, %f301, %f298, %f278;
	fma.rn.f32 	%f359, %f301, %f303, %f279;
	fma.rn.f32 	%f360, %f301, %f304, %f280;
	fma.rn.f32 	%f361, %f301, %f305, %f281;
	fma.rn.f32 	%f362, %f301, %f306, %f282;
	fma.rn.f32 	%f363, %f302, %f295, %f283;
	fma.rn.f32 	%f364, %f302, %f296, %f284;
	fma.rn.f32 	%f365, %f302, %f297, %f285;
	fma.rn.f32 	%f366, %f302, %f298, %f286;
	fma.rn.f32 	%f367, %f302, %f303, %f287;
	fma.rn.f32 	%f368, %f302, %f304, %f288;
	fma.rn.f32 	%f369, %f302, %f305, %f289;
	fma.rn.f32 	%f370, %f302, %f306, %f290;
	ld.shared.v4.f32 	{%f371, %f372, %f373, %f374}, [%r67+512];
	ld.shared.v4.f32 	{%f375, %f376, %f377, %f378}, [%r70+512];
	ld.shared.v4.f32 	{%f379, %f380, %f381, %f382}, [%r67+528];
	ld.shared.v4.f32 	{%f383, %f384, %f385, %f386}, [%r70+528];
	fma.rn.f32 	%f387, %f371, %f375, %f307;
	fma.rn.f32 	%f388, %f371, %f376, %f308;
	fma.rn.f32 	%f389, %f371, %f377, %f309;
	fma.rn.f32 	%f390, %f371, %f378, %f310;
	fma.rn.f32 	%f391, %f371, %f383, %f311;
	fma.rn.f32 	%f392, %f371, %f384, %f312;
	fma.rn.f32 	%f393, %f371, %f385, %f313;
	fma.rn.f32 	%f394, %f371, %f386, %f314;
	fma.rn.f32 	%f395, %f372, %f375, %f315;
	fma.rn.f32 	%f396, %f372, %f376, %f316;
	fma.rn.f32 	%f397, %f372, %f377, %f317;
	fma.rn.f32 	%f398, %f372, %f378, %f318;
	fma.rn.f32 	%f399, %f372, %f383, %f319;
	fma.rn.f32 	%f400, %f372, %f384, %f320;
	fma.rn.f32 	%f401, %f372, %f385, %f321;
	fma.rn.f32 	%f402, %f372, %f386, %f322;
	fma.rn.f32 	%f403, %f373, %f375, %f323;
	fma.rn.f32 	%f404, %f373, %f376, %f324;
	fma.rn.f32 	%f405, %f373, %f377, %f325;
	fma.rn.f32 	%f406, %f373, %f378, %f326;
	fma.rn.f32 	%f407, %f373, %f383, %f327;
	fma.rn.f32 	%f408, %f373, %f384, %f328;
	fma.rn.f32 	%f409, %f373, %f385, %f329;
	fma.rn.f32 	%f410, %f373, %f386, %f330;
	fma.rn.f32 	%f411, %f374, %f375, %f331;
	fma.rn.f32 	%f412, %f374, %f376, %f332;
	fma.rn.f32 	%f413, %f374, %f377, %f333;
	fma.rn.f32 	%f414, %f374, %f378, %f334;
	fma.rn.f32 	%f415, %f374, %f383, %f335;
	fma.rn.f32 	%f416, %f374, %f384, %f336;
	fma.rn.f32 	%f417, %f374, %f385, %f337;
	fma.rn.f32 	%f418, %f374, %f386, %f338;
	fma.rn.f32 	%f419, %f379, %f375, %f339;
	fma.rn.f32 	%f420, %f379, %f376, %f340;
	fma.rn.f32 	%f421, %f379, %f377, %f341;
	fma.rn.f32 	%f422, %f379, %f378, %f342;
	fma.rn.f32 	%f423, %f379, %f383, %f343;
	fma.rn.f32 	%f424, %f379, %f384, %f344;
	fma.rn.f32 	%f425, %f379, %f385, %f345;
	fma.rn.f32 	%f426, %f379, %f386, %f346;
	fma.rn.f32 	%f427, %f380, %f375, %f347;
	fma.rn.f32 	%f428, %f380, %f376, %f348;
	fma.rn.f32 	%f429, %f380, %f377, %f349;
	fma.rn.f32 	%f430, %f380, %f378, %f350;
	fma.rn.f32 	%f431, %f380, %f383, %f351;
	fma.rn.f32 	%f432, %f380, %f384, %f352;
	fma.rn.f32 	%f433, %f380, %f385, %f353;
	fma.rn.f32 	%f434, %f380, %f386, %f354;
	fma.rn.f32 	%f435, %f381, %f375, %f355;
	fma.rn.f32 	%f436, %f381, %f376, %f356;
	fma.rn.f32 	%f437, %f381, %f377, %f357;
	fma.rn.f32 	%f438, %f381, %f378, %f358;
	fma.rn.f32 	%f439, %f381, %f383, %f359;
	fma.rn.f32 	%f440, %f381, %f384, %f360;
	fma.rn.f32 	%f441, %f381, %f385, %f361;
	fma.rn.f32 	%f442, %f381, %f386, %f362;
	fma.rn.f32 	%f443, %f382, %f375, %f363;
	fma.rn.f32 	%f444, %f382, %f376, %f364;
	fma.rn.f32 	%f445, %f382, %f377, %f365;
	fma.rn.f32 	%f446, %f382, %f378, %f366;
	fma.rn.f32 	%f447, %f382, %f383, %f367;
	fma.rn.f32 	%f448, %f382, %f384, %f368;
	fma.rn.f32 	%f449, %f382, %f385, %f369;
	fma.rn.f32 	%f450, %f382, %f386, %f370;
	ld.shared.v4.f32 	{%f451, %f452, %f453, %f454}, [%r67+768];
	ld.shared.v4.f32 	{%f455, %f456, %f457, %f458}, [%r70+768];
	ld.shared.v4.f32 	{%f459, %f460, %f461, %f462}, [%r67+784];
	ld.shared.v4.f32 	{%f463, %f464, %f465, %f466}, [%r70+784];
	fma.rn.f32 	%f467, %f451, %f455, %f387;
	fma.rn.f32 	%f468, %f451, %f456, %f388;
	fma.rn.f32 	%f469, %f451, %f457, %f389;
	fma.rn.f32 	%f470, %f451, %f458, %f390;
	fma.rn.f32 	%f471, %f451, %f463, %f391;
	fma.rn.f32 	%f472, %f451, %f464, %f392;
	fma.rn.f32 	%f473, %f451, %f465, %f393;
	fma.rn.f32 	%f474, %f451, %f466, %f394;
	fma.rn.f32 	%f475, %f452, %f455, %f395;
	fma.rn.f32 	%f476, %f452, %f456, %f396;
	fma.rn.f32 	%f477, %f452, %f457, %f397;
	fma.rn.f32 	%f478, %f452, %f458, %f398;
	fma.rn.f32 	%f479, %f452, %f463, %f399;
	fma.rn.f32 	%f480, %f452, %f464, %f400;
	fma.rn.f32 	%f481, %f452, %f465, %f401;
	fma.rn.f32 	%f482, %f452, %f466, %f402;
	fma.rn.f32 	%f483, %f453, %f455, %f403;
	fma.rn.f32 	%f484, %f453, %f456, %f404;
	fma.rn.f32 	%f485, %f453, %f457, %f405;
	fma.rn.f32 	%f486, %f453, %f458, %f406;
	fma.rn.f32 	%f487, %f453, %f463, %f407;
	fma.rn.f32 	%f488, %f453, %f464, %f408;
	fma.rn.f32 	%f489, %f453, %f465, %f409;
	fma.rn.f32 	%f490, %f453, %f466, %f410;
	fma.rn.f32 	%f491, %f454, %f455, %f411;
	fma.rn.f32 	%f492, %f454, %f456, %f412;
	fma.rn.f32 	%f493, %f454, %f457, %f413;
	fma.rn.f32 	%f494, %f454, %f458, %f414;
	fma.rn.f32 	%f495, %f454, %f463, %f415;
	fma.rn.f32 	%f496, %f454, %f464, %f416;
	fma.rn.f32 	%f497, %f454, %f465, %f417;
	fma.rn.f32 	%f498, %f454, %f466, %f418;
	fma.rn.f32 	%f499, %f459, %f455, %f419;
	fma.rn.f32 	%f500, %f459, %f456, %f420;
	fma.rn.f32 	%f501, %f459, %f457, %f421;
	fma.rn.f32 	%f502, %f459, %f458, %f422;
	fma.rn.f32 	%f503, %f459, %f463, %f423;
	fma.rn.f32 	%f504, %f459, %f464, %f424;
	fma.rn.f32 	%f505, %f459, %f465, %f425;
	fma.rn.f32 	%f506, %f459, %f466, %f426;
	fma.rn.f32 	%f507, %f460, %f455, %f427;
	fma.rn.f32 	%f508, %f460, %f456, %f428;
	fma.rn.f32 	%f509, %f460, %f457, %f429;
	fma.rn.f32 	%f510, %f460, %f458, %f430;
	fma.rn.f32 	%f511, %f460, %f463, %f431;
	fma.rn.f32 	%f512, %f460, %f464, %f432;
	fma.rn.f32 	%f513, %f460, %f465, %f433;
	fma.rn.f32 	%f514, %f460, %f466, %f434;
	fma.rn.f32 	%f515, %f461, %f455, %f435;
	fma.rn.f32 	%f516, %f461, %f456, %f436;
	fma.rn.f32 	%f517, %f461, %f457, %f437;
	fma.rn.f32 	%f518, %f461, %f458, %f438;
	fma.rn.f32 	%f519, %f461, %f463, %f439;
	fma.rn.f32 	%f520, %f461, %f464, %f440;
	fma.rn.f32 	%f521, %f461, %f465, %f441;
	fma.rn.f32 	%f522, %f461, %f466, %f442;
	fma.rn.f32 	%f523, %f462, %f455, %f443;
	fma.rn.f32 	%f524, %f462, %f456, %f444;
	fma.rn.f32 	%f525, %f462, %f457, %f445;
	fma.rn.f32 	%f526, %f462, %f458, %f446;
	fma.rn.f32 	%f527, %f462, %f463, %f447;
	fma.rn.f32 	%f528, %f462, %f464, %f448;
	fma.rn.f32 	%f529, %f462, %f465, %f449;
	fma.rn.f32 	%f530, %f462, %f466, %f450;
	ld.shared.v4.f32 	{%f531, %f532, %f533, %f534}, [%r67+1024];
	ld.shared.v4.f32 	{%f535, %f536, %f537, %f538}, [%r70+1024];
	ld.shared.v4.f32 	{%f539, %f540, %f541, %f542}, [%r67+1040];
	ld.shared.v4.f32 	{%f543, %f544, %f545, %f546}, [%r70+1040];
	fma.rn.f32 	%f547, %f531, %f535, %f467;
	fma.rn.f32 	%f548, %f531, %f536, %f468;
	fma.rn.f32 	%f549, %f531, %f537, %f469;
	fma.rn.f32 	%f550, %f531, %f538, %f470;
	fma.rn.f32 	%f551, %f531, %f543, %f471;
	fma.rn.f32 	%f552, %f531, %f544, %f472;
	fma.rn.f32 	%f553, %f531, %f545, %f473;
	fma.rn.f32 	%f554, %f531, %f546, %f474;
	fma.rn.f32 	%f555, %f532, %f535, %f475;
	fma.rn.f32 	%f556, %f532, %f536, %f476;
	fma.rn.f32 	%f557, %f532, %f537, %f477;
	fma.rn.f32 	%f558, %f532, %f538, %f478;
	fma.rn.f32 	%f559, %f532, %f543, %f479;
	fma.rn.f32 	%f560, %f532, %f544, %f480;
	fma.rn.f32 	%f561, %f532, %f545, %f481;
	fma.rn.f32 	%f562, %f532, %f546, %f482;
	fma.rn.f32 	%f563, %f533, %f535, %f483;
	fma.rn.f32 	%f564, %f533, %f536, %f484;
	fma.rn.f32 	%f565, %f533, %f537, %f485;
	fma.rn.f32 	%f566, %f533, %f538, %f486;
	fma.rn.f32 	%f567, %f533, %f543, %f487;
	fma.rn.f32 	%f568, %f533, %f544, %f488;
	fma.rn.f32 	%f569, %f533, %f545, %f489;
	fma.rn.f32 	%f570, %f533, %f546, %f490;
	fma.rn.f32 	%f571, %f534, %f535, %f491;
	fma.rn.f32 	%f572, %f534, %f536, %f492;
	fma.rn.f32 	%f573, %f534, %f537, %f493;
	fma.rn.f32 	%f574, %f534, %f538, %f494;
	fma.rn.f32 	%f575, %f534, %f543, %f495;
	fma.rn.f32 	%f576, %f534, %f544, %f496;
	fma.rn.f32 	%f577, %f534, %f545, %f497;
	fma.rn.f32 	%f578, %f534, %f546, %f498;
	fma.rn.f32 	%f579, %f539, %f535, %f499;
	fma.rn.f32 	%f580, %f539, %f536, %f500;
	fma.rn.f32 	%f581, %f539, %f537, %f501;
	fma.rn.f32 	%f582, %f539, %f538, %f502;
	fma.rn.f32 	%f583, %f539, %f543, %f503;
	fma.rn.f32 	%f584, %f539, %f544, %f504;
	fma.rn.f32 	%f585, %f539, %f545, %f505;
	fma.rn.f32 	%f586, %f539, %f546, %f506;
	fma.rn.f32 	%f587, %f540, %f535, %f507;
	fma.rn.f32 	%f588, %f540, %f536, %f508;
	fma.rn.f32 	%f589, %f540, %f537, %f509;
	fma.rn.f32 	%f590, %f540, %f538, %f510;
	fma.rn.f32 	%f591, %f540, %f543, %f511;
	fma.rn.f32 	%f592, %f540, %f544, %f512;
	fma.rn.f32 	%f593, %f540, %f545, %f513;
	fma.rn.f32 	%f594, %f540, %f546, %f514;
	fma.rn.f32 	%f595, %f541, %f535, %f515;
	fma.rn.f32 	%f596, %f541, %f536, %f516;
	fma.rn.f32 	%f597, %f541, %f537, %f517;
	fma.rn.f32 	%f598, %f541, %f538, %f518;
	fma.rn.f32 	%f599, %f541, %f543, %f519;
	fma.rn.f32 	%f600, %f541, %f544, %f520;
	fma.rn.f32 	%f601, %f541, %f545, %f521;
	fma.rn.f32 	%f602, %f541, %f546, %f522;
	fma.rn.f32 	%f603, %f542, %f535, %f523;
	fma.rn.f32 	%f604, %f542, %f536, %f524;
	fma.rn.f32 	%f605, %f542, %f537, %f525;
	fma.rn.f32 	%f606, %f542, %f538, %f526;
	fma.rn.f32 	%f607, %f542, %f543, %f527;
	fma.rn.f32 	%f608, %f542, %f544, %f528;
	fma.rn.f32 	%f609, %f542, %f545, %f529;
	fma.rn.f32 	%f610, %f542, %f546, %f530;
	ld.shared.v4.f32 	{%f611, %f612, %f613, %f614}, [%r67+1280];
	ld.shared.v4.f32 	{%f615, %f616, %f617, %f618}, [%r70+1280];
	ld.shared.v4.f32 	{%f619, %f620, %f621, %f622}, [%r67+1296];
	ld.shared.v4.f32 	{%f623, %f624, %f625, %f626}, [%r70+1296];
	fma.rn.f32 	%f627, %f611, %f615, %f547;
	fma.rn.f32 	%f628, %f611, %f616, %f548;
	fma.rn.f32 	%f629, %f611, %f617, %f549;
	fma.rn.f32 	%f630, %f611, %f618, %f550;
	fma.rn.f32 	%f631, %f611, %f623, %f551;
	fma.rn.f32 	%f632, %f611, %f624, %f552;
	fma.rn.f32 	%f633, %f611, %f625, %f553;
	fma.rn.f32 	%f634, %f611, %f626, %f554;
	fma.rn.f32 	%f635, %f612, %f615, %f555;
	fma.rn.f32 	%f636, %f612, %f616, %f556;
	fma.rn.f32 	%f637, %f612, %f617, %f557;
	fma.rn.f32 	%f638, %f612, %f618, %f558;
	fma.rn.f32 	%f639, %f612, %f623, %f559;
	fma.rn.f32 	%f640, %f612, %f624, %f560;
	fma.rn.f32 	%f641, %f612, %f625, %f561;
	fma.rn.f32 	%f642, %f612, %f626, %f562;
	fma.rn.f32 	%f643, %f613, %f615, %f563;
	fma.rn.f32 	%f644, %f613, %f616, %f564;
	fma.rn.f32 	%f645, %f613, %f617, %f565;
	fma.rn.f32 	%f646, %f613, %f618, %f566;
	fma.rn.f32 	%f647, %f613, %f623, %f567;
	fma.rn.f32 	%f648, %f613, %f624, %f568;
	fma.rn.f32 	%f649, %f613, %f625, %f569;
	fma.rn.f32 	%f650, %f613, %f626, %f570;
	fma.rn.f32 	%f651, %f614, %f615, %f571;
	fma.rn.f32 	%f652, %f614, %f616, %f572;
	fma.rn.f32 	%f653, %f614, %f617, %f573;
	fma.rn.f32 	%f654, %f614, %f618, %f574;
	fma.rn.f32 	%f655, %f614, %f623, %f575;
	fma.rn.f32 	%f656, %f614, %f624, %f576;
	fma.rn.f32 	%f657, %f614, %f625, %f577;
	fma.rn.f32 	%f658, %f614, %f626, %f578;
	fma.rn.f32 	%f659, %f619, %f615, %f579;
	fma.rn.f32 	%f660, %f619, %f616, %f580;
	fma.rn.f32 	%f661, %f619, %f617, %f581;
	fma.rn.f32 	%f662, %f619, %f618, %f582;
	fma.rn.f32 	%f663, %f619, %f623, %f583;
	fma.rn.f32 	%f664, %f619, %f624, %f584;
	fma.rn.f32 	%f665, %f619, %f625, %f585;
	fma.rn.f32 	%f666, %f619, %f626, %f586;
	fma.rn.f32 	%f667, %f620, %f615, %f587;
	fma.rn.f32 	%f668, %f620, %f616, %f588;
	fma.rn.f32 	%f669, %f620, %f617, %f589;
	fma.rn.f32 	%f670, %f620, %f618, %f590;
	fma.rn.f32 	%f671, %f620, %f623, %f591;
	fma.rn.f32 	%f672, %f620, %f624, %f592;
	fma.rn.f32 	%f673, %f620, %f625, %f593;
	fma.rn.f32 	%f674, %f620, %f626, %f594;
	fma.rn.f32 	%f675, %f621, %f615, %f595;
	fma.rn.f32 	%f676, %f621, %f616, %f596;
	fma.rn.f32 	%f677, %f621, %f617, %f597;
	fma.rn.f32 	%f678, %f621, %f618, %f598;
	fma.rn.f32 	%f679, %f621, %f623, %f599;
	fma.rn.f32 	%f680, %f621, %f624, %f600;
	fma.rn.f32 	%f681, %f621, %f625, %f601;
	fma.rn.f32 	%f682, %f621, %f626, %f602;
	fma.rn.f32 	%f683, %f622, %f615, %f603;
	fma.rn.f32 	%f684, %f622, %f616, %f604;
	fma.rn.f32 	%f685, %f622, %f617, %f605;
	fma.rn.f32 	%f686, %f622, %f618, %f606;
	fma.rn.f32 	%f687, %f622, %f623, %f607;
	fma.rn.f32 	%f688, %f622, %f624, %f608;
	fma.rn.f32 	%f689, %f622, %f625, %f609;
	fma.rn.f32 	%f690, %f622, %f626, %f610;
	ld.shared.v4.f32 	{%f691, %f692, %f693, %f694}, [%r67+1536];
	ld.shared.v4.f32 	{%f695, %f696, %f697, %f698}, [%r70+1536];
	ld.shared.v4.f32 	{%f699, %f700, %f701, %f702}, [%r67+1552];
	ld.shared.v4.f32 	{%f703, %f704, %f705, %f706}, [%r70+1552];
	fma.rn.f32 	%f707, %f691, %f695, %f627;
	fma.rn.f32 	%f708, %f691, %f696, %f628;
	fma.rn.f32 	%f709, %f691, %f697, %f629;
	fma.rn.f32 	%f710, %f691, %f698, %f630;
	fma.rn.f32 	%f711, %f691, %f703, %f631;
	fma.rn.f32 	%f712, %f691, %f704, %f632;
	fma.rn.f32 	%f713, %f691, %f705, %f633;
	fma.rn.f32 	%f714, %f691, %f706, %f634;
	fma.rn.f32 	%f715, %f692, %f695, %f635;
	fma.rn.f32 	%f716, %f692, %f696, %f636;
	fma.rn.f32 	%f717, %f692, %f697, %f637;
	fma.rn.f32 	%f718, %f692, %f698, %f638;
	fma.rn.f32 	%f719, %f692, %f703, %f639;
	fma.rn.f32 	%f720, %f692, %f704, %f640;
	fma.rn.f32 	%f721, %f692, %f705, %f641;
	fma.rn.f32 	%f722, %f692, %f706, %f642;
	fma.rn.f32 	%f723, %f693, %f695, %f643;
	fma.rn.f32 	%f724, %f693, %f696, %f644;
	fma.rn.f32 	%f725, %f693, %f697, %f645;
	fma.rn.f32 	%f726, %f693, %f698, %f646;
	fma.rn.f32 	%f727, %f693, %f703, %f647;
	fma.rn.f32 	%f728, %f693, %f704, %f648;
	fma.rn.f32 	%f729, %f693, %f705, %f649;
	fma.rn.f32 	%f730, %f693, %f706, %f650;
	fma.rn.f32 	%f731, %f694, %f695, %f651;
	fma.rn.f32 	%f732, %f694, %f696, %f652;
	fma.rn.f32 	%f733, %f694, %f697, %f653;
	fma.rn.f32 	%f734, %f694, %f698, %f654;
	fma.rn.f32 	%f735, %f694, %f703, %f655;
	fma.rn.f32 	%f736, %f694, %f704, %f656;
	fma.rn.f32 	%f737, %f694, %f705, %f657;
	fma.rn.f32 	%f738, %f694, %f706, %f658;
	fma.rn.f32 	%f739, %f699, %f695, %f659;
	fma.rn.f32 	%f740, %f699, %f696, %f660;
	fma.rn.f32 	%f741, %f699, %f697, %f661;
	fma.rn.f32 	%f742, %f699, %f698, %f662;
	fma.rn.f32 	%f743, %f699, %f703, %f663;
	fma.rn.f32 	%f744, %f699, %f704, %f664;
	fma.rn.f32 	%f745, %f699, %f705, %f665;
	fma.rn.f32 	%f746, %f699, %f706, %f666;
	fma.rn.f32 	%f747, %f700, %f695, %f667;
	fma.rn.f32 	%f748, %f700, %f696, %f668;
	fma.rn.f32 	%f749, %f700, %f697, %f669;
	fma.rn.f32 	%f750, %f700, %f698, %f670;
	fma.rn.f32 	%f751, %f700, %f703, %f671;
	fma.rn.f32 	%f752, %f700, %f704, %f672;
	fma.rn.f32 	%f753, %f700, %f705, %f673;
	fma.rn.f32 	%f754, %f700, %f706, %f674;
	fma.rn.f32 	%f755, %f701, %f695, %f675;
	fma.rn.f32 	%f756, %f701, %f696, %f676;
	fma.rn.f32 	%f757, %f701, %f697, %f677;
	fma.rn.f32 	%f758, %f701, %f698, %f678;
	fma.rn.f32 	%f759, %f701, %f703, %f679;
	fma.rn.f32 	%f760, %f701, %f704, %f680;
	fma.rn.f32 	%f761, %f701, %f705, %f681;
	fma.rn.f32 	%f762, %f701, %f706, %f682;
	fma.rn.f32 	%f763, %f702, %f695, %f683;
	fma.rn.f32 	%f764, %f702, %f696, %f684;
	fma.rn.f32 	%f765, %f702, %f697, %f685;
	fma.rn.f32 	%f766, %f702, %f698, %f686;
	fma.rn.f32 	%f767, %f702, %f703, %f687;
	fma.rn.f32 	%f768, %f702, %f704, %f688;
	fma.rn.f32 	%f769, %f702, %f705, %f689;
	fma.rn.f32 	%f770, %f702, %f706, %f690;
	ld.shared.v4.f32 	{%f771, %f772, %f773, %f774}, [%r67+1792];
	ld.shared.v4.f32 	{%f775, %f776, %f777, %f778}, [%r70+1792];
	ld.shared.v4.f32 	{%f779, %f780, %f781, %f782}, [%r67+1808];
	ld.shared.v4.f32 	{%f783, %f784, %f785, %f786}, [%r70+1808];
	fma.rn.f32 	%f914, %f771, %f775, %f707;
	fma.rn.f32 	%f913, %f771, %f776, %f708;
	fma.rn.f32 	%f912, %f771, %f777, %f709;
	fma.rn.f32 	%f911, %f771, %f778, %f710;
	fma.rn.f32 	%f910, %f771, %f783, %f711;
	fma.rn.f32 	%f909, %f771, %f784, %f712;
	fma.rn.f32 	%f908, %f771, %f785, %f713;
	fma.rn.f32 	%f907, %f771, %f786, %f714;
	fma.rn.f32 	%f906, %f772, %f775, %f715;
	fma.rn.f32 	%f905, %f772, %f776, %f716;
	fma.rn.f32 	%f904, %f772, %f777, %f717;
	fma.rn.f32 	%f903, %f772, %f778, %f718;
	fma.rn.f32 	%f902, %f772, %f783, %f719;
	fma.rn.f32 	%f901, %f772, %f784, %f720;
	fma.rn.f32 	%f900, %f772, %f785, %f721;
	fma.rn.f32 	%f899, %f772, %f786, %f722;
	fma.rn.f32 	%f898, %f773, %f775, %f723;
	fma.rn.f32 	%f897, %f773, %f776, %f724;
	fma.rn.f32 	%f896, %f773, %f777, %f725;
	fma.rn.f32 	%f895, %f773, %f778, %f726;
	fma.rn.f32 	%f894, %f773, %f783, %f727;
	fma.rn.f32 	%f893, %f773, %f784, %f728;
	fma.rn.f32 	%f892, %f773, %f785, %f729;
	fma.rn.f32 	%f891, %f773, %f786, %f730;
	fma.rn.f32 	%f890, %f774, %f775, %f731;
	fma.rn.f32 	%f889, %f774, %f776, %f732;
	fma.rn.f32 	%f888, %f774, %f777, %f733;
	fma.rn.f32 	%f887, %f774, %f778, %f734;
	fma.rn.f32 	%f886, %f774, %f783, %f735;
	fma.rn.f32 	%f885, %f774, %f784, %f736;
	fma.rn.f32 	%f884, %f774, %f785, %f737;
	fma.rn.f32 	%f883, %f774, %f786, %f738;
	fma.rn.f32 	%f882, %f779, %f775, %f739;
	fma.rn.f32 	%f881, %f779, %f776, %f740;
	fma.rn.f32 	%f880, %f779, %f777, %f741;
	fma.rn.f32 	%f879, %f779, %f778, %f742;
	fma.rn.f32 	%f878, %f779, %f783, %f743;
	fma.rn.f32 	%f877, %f779, %f784, %f744;
	fma.rn.f32 	%f876, %f779, %f785, %f745;
	fma.rn.f32 	%f875, %f779, %f786, %f746;
	fma.rn.f32 	%f874, %f780, %f775, %f747;
	fma.rn.f32 	%f873, %f780, %f776, %f748;
	fma.rn.f32 	%f872, %f780, %f777, %f749;
	fma.rn.f32 	%f871, %f780, %f778, %f750;
	fma.rn.f32 	%f870, %f780, %f783, %f751;
	fma.rn.f32 	%f869, %f780, %f784, %f752;
	fma.rn.f32 	%f868, %f780, %f785, %f753;
	fma.rn.f32 	%f867, %f780, %f786, %f754;
	fma.rn.f32 	%f866, %f781, %f775, %f755;
	fma.rn.f32 	%f865, %f781, %f776, %f756;
	fma.rn.f32 	%f864, %f781, %f777, %f757;
	fma.rn.f32 	%f863, %f781, %f778, %f758;
	fma.rn.f32 	%f862, %f781, %f783, %f759;
	fma.rn.f32 	%f861, %f781, %f784, %f760;
	fma.rn.f32 	%f860, %f781, %f785, %f761;
	fma.rn.f32 	%f859, %f781, %f786, %f762;
	fma.rn.f32 	%f858, %f782, %f775, %f763;
	fma.rn.f32 	%f857, %f782, %f776, %f764;
	fma.rn.f32 	%f856, %f782, %f777, %f765;
	fma.rn.f32 	%f855, %f782, %f778, %f766;
	fma.rn.f32 	%f854, %f782, %f783, %f767;
	fma.rn.f32 	%f853, %f782, %f784, %f768;
	fma.rn.f32 	%f852, %f782, %f785, %f769;
	fma.rn.f32 	%f851, %f782, %f786, %f770;
	add.s32 	%r215, %r215, %r6;
	add.s32 	%r214, %r214, 1;
	add.s32 	%r213, %r213, 1;
	setp.eq.s32 	%p2, %r214, 1;
	@%p2 bra 	$L__BB0_3;
	bra.uni 	$L__BB0_2;
$L__BB0_3:
	ld.param.u64 	%rd31, [_Z6kerneliiiPfS_S__param_5];
	ld.param.u32 	%r149, [_Z6kerneliiiPfS_S__param_1];
	ld.param.u32 	%r85, [_Z6kerneliiiPfS_S__param_0];
	mov.u32 	%r71, %tid.x;
	shl.b32 	%r72, %r71, 1;
	and.b32  	%r73, %r72, 56;
	shl.b32 	%r74, %r71, 3;
	and.b32  	%r75, %r74, 24;
	mov.u32 	%r76, %ctaid.y;
	shl.b32 	%r77, %r76, 6;
	or.b32  	%r8, %r73, %r77;
	mov.u32 	%r78, %ctaid.x;
	shl.b32 	%r79, %r78, 6;
	and.b32  	%r80, %r71, 992;
	add.s32 	%r81, %r79, %r80;
	or.b32  	%r82, %r81, %r75;
	setp.lt.s32 	%p3, %r8, %r149;
	mad.lo.s32 	%r10, %r8, %r85, %r82;
	setp.lt.s32 	%p4, %r82, %r85;
	and.pred  	%p5, %p3, %p4;
	cvta.to.global.u64 	%rd19, %rd31;
	mul.wide.s32 	%rd20, %r10, 4;
	add.s64 	%rd1, %rd19, %rd20;
	@%p5 bra 	$L__BB0_4;
	bra.uni 	$L__BB0_5;
$L__BB0_4:
	st.global.f32 	[%rd1], %f914;
$L__BB0_5:
	ld.param.u32 	%r150, [_Z6kerneliiiPfS_S__param_1];
	ld.param.u32 	%r86, [_Z6kerneliiiPfS_S__param_0];
	setp.ge.s32 	%p6, %r8, %r150;
	add.s32 	%r17, %r82, 1;
	setp.ge.s32 	%p7, %r17, %r86;
	or.pred  	%p8, %p6, %p7;
	@%p8 bra 	$L__BB0_7;
	st.global.f32 	[%rd1+4], %f906;
$L__BB0_7:
	ld.param.u32 	%r151, [_Z6kerneliiiPfS_S__param_1];
	ld.param.u32 	%r87, [_Z6kerneliiiPfS_S__param_0];
	setp.ge.s32 	%p9, %r8, %r151;
	add.s32 	%r18, %r82, 2;
	setp.ge.s32 	%p10, %r18, %r87;
	or.pred  	%p11, %p9, %p10;
	@%p11 bra 	$L__BB0_9;
	st.global.f32 	[%rd1+8], %f898;
$L__BB0_9:
	ld.param.u32 	%r152, [_Z6kerneliiiPfS_S__param_1];
	ld.param.u32 	%r88, [_Z6kerneliiiPfS_S__param_0];
	setp.ge.s32 	%p12, %r8, %r152;
	add.s32 	%r19, %r82, 3;
	setp.ge.s32 	%p13, %r19, %r88;
	or.pred  	%p14, %p12, %p13;
	@%p14 bra 	$L__BB0_11;
	st.global.f32 	[%rd1+12], %f890;
$L__BB0_11:
	ld.param.u32 	%r153, [_Z6kerneliiiPfS_S__param_1];
	ld.param.u32 	%r89, [_Z6kerneliiiPfS_S__param_0];
	setp.ge.s32 	%p15, %r8, %r153;
	add.s32 	%r20, %r82, 4;
	setp.ge.s32 	%p16, %r20, %r89;
	or.pred  	%p17, %p15, %p16;
	@%p17 bra 	$L__BB0_13;
	st.global.f32 	[%rd1+16], %f882;
$L__BB0_13:
	ld.param.u32 	%r154, [_Z6kerneliiiPfS_S__param_1];
	ld.param.u32 	%r90, [_Z6kerneliiiPfS_S__param_0];
	setp.ge.s32 	%p18, %r8, %r154;
	add.s32 	%r21, %r82, 5;
	setp.ge.s32 	%p19, %r21, %r90;
	or.pred  	%p20, %p18, %p19;
	@%p20 bra 	$L__BB0_15;
	st.global.f32 	[%rd1+20], %f874;
$L__BB0_15:
	ld.param.u32 	%r155, [_Z6kerneliiiPfS_S__param_1];
	ld.param.u32 	%r91, [_Z6kerneliiiPfS_S__param_0];
	setp.ge.s32 	%p21, %r8, %r155;
	add.s32 	%r22, %r82, 6;
	setp.ge.s32 	%p22, %r22, %r91;
	or.pred  	%p23, %p21, %p22;
	@%p23 bra 	$L__BB0_17;
	st.global.f32 	[%rd1+24], %f866;
$L__BB0_17:
	ld.param.u32 	%r156, [_Z6kerneliiiPfS_S__param_1];
	ld.param.u32 	%r92, [_Z6kerneliiiPfS_S__param_0];
	setp.ge.s32 	%p24, %r8, %r156;
	add.s32 	%r23, %r82, 7;
	setp.ge.s32 	%p25, %r23, %r92;
	or.pred  	%p26, %p24, %p25;
	@%p26 bra 	$L__BB0_19;
	st.global.f32 	[%rd1+28], %f858;
$L__BB0_19:
	ld.param.u64 	%rd32, [_Z6kerneliiiPfS_S__param_5];
	ld.param.u32 	%r157, [_Z6kerneliiiPfS_S__param_1];
	ld.param.u32 	%r93, [_Z6kerneliiiPfS_S__param_0];
	setp.ge.s32 	%p27, %r82, %r93;
	add.s32 	%r24, %r8, 1;
	setp.ge.s32 	%p28, %r24, %r157;
	add.s32 	%r25, %r10, %r93;
	cvta.to.global.u64 	%rd21, %rd32;
	mul.wide.s32 	%rd22, %r25, 4;
	add.s64 	%rd2, %rd21, %rd22;
	or.pred  	%p29, %p28, %p27;
	@%p29 bra 	$L__BB0_21;
	st.global.f32 	[%rd2], %f913;
$L__BB0_21:
	ld.param.u32 	%r158, [_Z6kerneliiiPfS_S__param_1];
	ld.param.u32 	%r94, [_Z6kerneliiiPfS_S__param_0];
	setp.ge.s32 	%p30, %r24, %r158;
	setp.ge.s32 	%p31, %r17, %r94;
	or.pred  	%p32, %p30, %p31;
	@%p32 bra 	$L__BB0_23;
	st.global.f32 	[%rd2+4], %f905;
$L__BB0_23:
	ld.param.u32 	%r159, [_Z6kerneliiiPfS_S__param_1];
	ld.param.u32 	%r95, [_Z6kerneliiiPfS_S__param_0];
	setp.ge.s32 	%p33, %r24, %r159;
	setp.ge.s32 	%p34, %r18, %r95;
	or.pred  	%p35, %p33, %p34;
	@%p35 bra 	$L__BB0_25;
	st.global.f32 	[%rd2+8], %f897;
$L__BB0_25:
	ld.param.u32 	%r160, [_Z6kerneliiiPfS_S__param_1];
	ld.param.u32 	%r96, [_Z6kerneliiiPfS_S__param_0];
	setp.ge.s32 	%p36, %r24, %r160;
	setp.ge.s32 	%p37, %r19, %r96;
	or.pred  	%p38, %p36, %p37;
	@%p38 bra 	$L__BB0_27;
	st.global.f32 	[%rd2+12], %f889;
$L__BB0_27:
	ld.param.u32 	%r161, [_Z6kerneliiiPfS_S__param_1];
	ld.param.u32 	%r97, [_Z6kerneliiiPfS_S__param_0];
	setp.ge.s32 	%p39, %r24, %r161;
	setp.ge.s32 	%p40, %r20, %r97;
	or.pred  	%p41, %p39, %p40;
	@%p41 bra 	$L__BB0_29;
	st.global.f32 	[%rd2+16], %f881;
$L__BB0_29:
	ld.param.u32 	%r162, [_Z6kerneliiiPfS_S__param_1];
	ld.param.u32 	%r98, [_Z6kerneliiiPfS_S__param_0];
	setp.ge.s32 	%p42, %r24, %r162;
	setp.ge.s32 	%p43, %r21, %r98;
	or.pred  	%p44, %p42, %p43;
	@%p44 bra 	$L__BB0_31;
	st.global.f32 	[%rd2+20], %f873;
$L__BB0_31:
	ld.param.u32 	%r163, [_Z6kerneliiiPfS_S__param_1];
	ld.param.u32 	%r99, [_Z6kerneliiiPfS_S__param_0];
	setp.ge.s32 	%p45, %r24, %r163;
	setp.ge.s32 	%p46, %r22, %r99;
	or.pred  	%p47, %p45, %p46;
	@%p47 bra 	$L__BB0_33;
	st.global.f32 	[%rd2+24], %f865;
$L__BB0_33:
	ld.param.u32 	%r164, [_Z6kerneliiiPfS_S__param_1];
	ld.param.u32 	%r100, [_Z6kerneliiiPfS_S__param_0];
	setp.ge.s32 	%p48, %r24, %r164;
	setp.ge.s32 	%p49, %r23, %r100;
	or.pred  	%p50, %p48, %p49;
	@%p50 bra 	$L__BB0_35;
	st.global.f32 	[%rd2+28], %f857;
$L__BB0_35:
	ld.param.u64 	%rd33, [_Z6kerneliiiPfS_S__param_5];
	ld.param.u32 	%r165, [_Z6kerneliiiPfS_S__param_1];
	ld.param.u32 	%r101, [_Z6kerneliiiPfS_S__param_0];
	setp.ge.s32 	%p51, %r82, %r101;
	add.s32 	%r26, %r8, 2;
	setp.ge.s32 	%p52, %r26, %r165;
	add.s32 	%r27, %r25, %r101;
	cvta.to.global.u64 	%rd3, %rd33;
	mul.wide.s32 	%rd23, %r27, 4;
	add.s64 	%rd4, %rd3, %rd23;
	or.pred  	%p53, %p52, %p51;
	@%p53 bra 	$L__BB0_37;
	st.global.f32 	[%rd4], %f912;
$L__BB0_37:
	ld.param.u32 	%r166, [_Z6kerneliiiPfS_S__param_1];
	ld.param.u32 	%r102, [_Z6kerneliiiPfS_S__param_0];
	setp.ge.s32 	%p54, %r26, %r166;
	setp.ge.s32 	%p55, %r17, %r102;
	or.pred  	%p56, %p54, %p55;
	@%p56 bra 	$L__BB0_39;
	st.global.f32 	[%rd4+4], %f904;
$L__BB0_39:
	ld.param.u32 	%r167, [_Z6kerneliiiPfS_S__param_1];
	ld.param.u32 	%r103, [_Z6kerneliiiPfS_S__param_0];
	setp.ge.s32 	%p57, %r26, %r167;
	setp.ge.s32 	%p58, %r18, %r103;
	or.pred  	%p59, %p57, %p58;
	@%p59 bra 	$L__BB0_41;
	st.global.f32 	[%rd4+8], %f896;
$L__BB0_41:
	ld.param.u32 	%r168, [_Z6kerneliiiPfS_S__param_1];
	ld.param.u32 	%r104, [_Z6kerneliiiPfS_S__param_0];
	setp.ge.s32 	%p60, %r26, %r168;
	setp.ge.s32 	%p61, %r19, %r104;
	or.pred  	%p62, %p60, %p61;
	@%p62 bra 	$L__BB0_43;
	st.global.f32 	[%rd4+12], %f888;
$L__BB0_43:
	ld.param.u32 	%r169, [_Z6kerneliiiPfS_S__param_1];
	ld.param.u32 	%r105, [_Z6kerneliiiPfS_S__param_0];
	setp.ge.s32 	%p63, %r26, %r169;
	setp.ge.s32 	%p64, %r20, %r105;
	or.pred  	%p65, %p63, %p64;
	@%p65 bra 	$L__BB0_45;
	st.global.f32 	[%rd4+16], %f880;
$L__BB0_45:
	ld.param.u32 	%r170, [_Z6kerneliiiPfS_S__param_1];
	ld.param.u32 	%r106, [_Z6kerneliiiPfS_S__param_0];
	setp.ge.s32 	%p66, %r26, %r170;
	setp.ge.s32 	%p67, %r21, %r106;
	or.pred  	%p68, %p66, %p67;
	@%p68 bra 	$L__BB0_47;
	st.global.f32 	[%rd4+20], %f872;
$L__BB0_47:
	ld.param.u32 	%r171, [_Z6kerneliiiPfS_S__param_1];
	ld.param.u32 	%r107, [_Z6kerneliiiPfS_S__param_0];
	setp.ge.s32 	%p69, %r26, %r171;
	setp.ge.s32 	%p70, %r22, %r107;
	or.pred  	%p71, %p69, %p70;
	@%p71 bra 	$L__BB0_49;
	st.global.f32 	[%rd4+24], %f864;
$L__BB0_49:
	ld.param.u32 	%r172, [_Z6kerneliiiPfS_S__param_1];
	ld.param.u32 	%r108, [_Z6kerneliiiPfS_S__param_0];
	setp.ge.s32 	%p72, %r26, %r172;
	setp.ge.s32 	%p73, %r23, %r108;
	or.pred  	%p74, %p72, %p73;
	@%p74 bra 	$L__BB0_51;
	st.global.f32 	[%rd4+28], %f856;
$L__BB0_51:
	ld.param.u32 	%r173, [_Z6kerneliiiPfS_S__param_1];
	ld.param.u32 	%r109, [_Z6kerneliiiPfS_S__param_0];
	setp.ge.s32 	%p75, %r82, %r109;
	add.s32 	%r28, %r8, 3;
	setp.ge.s32 	%p76, %r28, %r173;
	add.s32 	%r29, %r27, %r109;
	mul.wide.s32 	%rd24, %r29, 4;
	add.s64 	%rd5, %rd3, %rd24;
	or.pred  	%p77, %p76, %p75;
	@%p77 bra 	$L__BB0_53;
	st.global.f32 	[%rd5], %f911;
$L__BB0_53:
	ld.param.u32 	%r174, [_Z6kerneliiiPfS_S__param_1];
	ld.param.u32 	%r110, [_Z6kerneliiiPfS_S__param_0];
	setp.ge.s32 	%p78, %r28, %r174;
	setp.ge.s32 	%p79, %r17, %r110;
	or.pred  	%p80, %p78, %p79;
	@%p80 bra 	$L__BB0_55;
	st.global.f32 	[%rd5+4], %f903;
$L__BB0_55:
	ld.param.u32 	%r175, [_Z6kerneliiiPfS_S__param_1];
	ld.param.u32 	%r111, [_Z6kerneliiiPfS_S__param_0];
	setp.ge.s32 	%p81, %r28, %r175;
	setp.ge.s32 	%p82, %r18, %r111;
	or.pred  	%p83, %p81, %p82;
	@%p83 bra 	$L__BB0_57;
	st.global.f32 	[%rd5+8], %f895;
$L__BB0_57:
	ld.param.u32 	%r176, [_Z6kerneliiiPfS_S__param_1];
	ld.param.u32 	%r112, [_Z6kerneliiiPfS_S__param_0];
	setp.ge.s32 	%p84, %r28, %r176;
	setp.ge.s32 	%p85, %r19, %r112;
	or.pred  	%p86, %p84, %p85;
	@%p86 bra 	$L__BB0_59;
	st.global.f32 	[%rd5+12], %f887;
$L__BB0_59:
	ld.param.u32 	%r177, [_Z6kerneliiiPfS_S__param_1];
	ld.param.u32 	%r113, [_Z6kerneliiiPfS_S__param_0];
	setp.ge.s32 	%p87, %r28, %r177;
	setp.ge.s32 	%p88, %r20, %r113;
	or.pred  	%p89, %p87, %p88;
	@%p89 bra 	$L__BB0_61;
	st.global.f32 	[%rd5+16], %f879;
$L__BB0_61:
	ld.param.u32 	%r178, [_Z6kerneliiiPfS_S__param_1];
	ld.param.u32 	%r114, [_Z6kerneliiiPfS_S__param_0];
	setp.ge.s32 	%p90, %r28, %r178;
	setp.ge.s32 	%p91, %r21, %r114;
	or.pred  	%p92, %p90, %p91;
	@%p92 bra 	$L__BB0_63;
	st.global.f32 	[%rd5+20], %f871;
$L__BB0_63:
	ld.param.u32 	%r179, [_Z6kerneliiiPfS_S__param_1];
	ld.param.u32 	%r115, [_Z6kerneliiiPfS_S__param_0];
	setp.ge.s32 	%p93, %r28, %r179;
	setp.ge.s32 	%p94, %r22, %r115;
	or.pred  	%p95, %p93, %p94;
	@%p95 bra 	$L__BB0_65;
	st.global.f32 	[%rd5+24], %f863;
$L__BB0_65:
	ld.param.u32 	%r180, [_Z6kerneliiiPfS_S__param_1];
	ld.param.u32 	%r116, [_Z6kerneliiiPfS_S__param_0];
	setp.ge.s32 	%p96, %r28, %r180;
	setp.ge.s32 	%p97, %r23, %r116;
	or.pred  	%p98, %p96, %p97;
	@%p98 bra 	$L__BB0_67;
	st.global.f32 	[%rd5+28], %f855;
$L__BB0_67:
	ld.param.u32 	%r181, [_Z6kerneliiiPfS_S__param_1];
	ld.param.u32 	%r117, [_Z6kerneliiiPfS_S__param_0];
	setp.ge.s32 	%p99, %r82, %r117;
	add.s32 	%r30, %r8, 4;
	setp.ge.s32 	%p100, %r30, %r181;
	add.s32 	%r31, %r29, %r117;
	mul.wide.s32 	%rd25, %r31, 4;
	add.s64 	%rd6, %rd3, %rd25;
	or.pred  	%p101, %p100, %p99;
	@%p101 bra 	$L__BB0_69;
	st.global.f32 	[%rd6], %f910;
$L__BB0_69:
	ld.param.u32 	%r182, [_Z6kerneliiiPfS_S__param_1];
	ld.param.u32 	%r118, [_Z6kerneliiiPfS_S__param_0];
	setp.ge.s32 	%p102, %r30, %r182;
	setp.ge.s32 	%p103, %r17, %r118;
	or.pred  	%p104, %p102, %p103;
	@%p104 bra 	$L__BB0_71;
	st.global.f32 	[%rd6+4], %f902;
$L__BB0_71:
	ld.param.u32 	%r183, [_Z6kerneliiiPfS_S__param_1];
	ld.param.u32 	%r119, [_Z6kerneliiiPfS_S__param_0];
	setp.ge.s32 	%p105, %r30, %r183;
	setp.ge.s32 	%p106, %r18, %r119;
	or.pred  	%p107, %p105, %p106;
	@%p107 bra 	$L__BB0_73;
	st.global.f32 	[%rd6+8], %f894;
$L__BB0_73:
	ld.param.u32 	%r184, [_Z6kerneliiiPfS_S__param_1];
	ld.param.u32 	%r120, [_Z6kerneliiiPfS_S__param_0];
	setp.ge.s32 	%p108, %r30, %r184;
	setp.ge.s32 	%p109, %r19, %r120;
	or.pred  	%p110, %p108, %p109;
	@%p110 bra 	$L__BB0_75;
	st.global.f32 	[%rd6+12], %f886;
$L__BB0_75:
	ld.param.u32 	%r185, [_Z6kerneliiiPfS_S__param_1];
	ld.param.u32 	%r121, [_Z6kerneliiiPfS_S__param_0];
	setp.ge.s32 	%p111, %r30, %r185;
	setp.ge.s32 	%p112, %r20, %r121;
	or.pred  	%p113, %p111, %p112;
	@%p113 bra 	$L__BB0_77;
	st.global.f32 	[%rd6+16], %f878;
$L__BB0_77:
	ld.param.u32 	%r186, [_Z6kerneliiiPfS_S__param_1];
	ld.param.u32 	%r122, [_Z6kerneliiiPfS_S__param_0];
	setp.ge.s32 	%p114, %r30, %r186;
	setp.ge.s32 	%p115, %r21, %r122;
	or.pred  	%p116, %p114, %p115;
	@%p116 bra 	$L__BB0_79;
	st.global.f32 	[%rd6+20], %f870;
$L__BB0_79:
	ld.param.u32 	%r187, [_Z6kerneliiiPfS_S__param_1];
	ld.param.u32 	%r123, [_Z6kerneliiiPfS_S__param_0];
	setp.ge.s32 	%p117, %r30, %r187;
	setp.ge.s32 	%p118, %r22, %r123;
	or.pred  	%p119, %p117, %p118;
	@%p119 bra 	$L__BB0_81;
	st.global.f32 	[%rd6+24], %f862;
$L__BB0_81:
	ld.param.u32 	%r188, [_Z6kerneliiiPfS_S__param_1];
	ld.param.u32 	%r124, [_Z6kerneliiiPfS_S__param_0];
	setp.ge.s32 	%p120, %r30, %r188;
	setp.ge.s32 	%p121, %r23, %r124;
	or.pred  	%p122, %p120, %p121;
	@%p122 bra 	$L__BB0_83;
	st.global.f32 	[%rd6+28], %f854;
$L__BB0_83:
	ld.param.u32 	%r189, [_Z6kerneliiiPfS_S__param_1];
	ld.param.u32 	%r125, [_Z6kerneliiiPfS_S__param_0];
	setp.ge.s32 	%p123, %r82, %r125;
	add.s32 	%r32, %r8, 5;
	setp.ge.s32 	%p124, %r32, %r189;
	add.s32 	%r33, %r31, %r125;
	mul.wide.s32 	%rd26, %r33, 4;
	add.s64 	%rd7, %rd3, %rd26;
	or.pred  	%p125, %p124, %p123;
	@%p125 bra 	$L__BB0_85;
	st.global.f32 	[%rd7], %f909;
$L__BB0_85:
	ld.param.u32 	%r190, [_Z6kerneliiiPfS_S__param_1];
	ld.param.u32 	%r126, [_Z6kerneliiiPfS_S__param_0];
	setp.ge.s32 	%p126, %r32, %r190;
	setp.ge.s32 	%p127, %r17, %r126;
	or.pred  	%p128, %p126, %p127;
	@%p128 bra 	$L__BB0_87;
	st.global.f32 	[%rd7+4], %f901;
$L__BB0_87:
	ld.param.u32 	%r191, [_Z6kerneliiiPfS_S__param_1];
	ld.param.u32 	%r127, [_Z6kerneliiiPfS_S__param_0];
	setp.ge.s32 	%p129, %r32, %r191;
	setp.ge.s32 	%p130, %r18, %r127;
	or.pred  	%p131, %p129, %p130;
	@%p131 bra 	$L__BB0_89;
	st.global.f32 	[%rd7+8], %f893;
$L__BB0_89:
	ld.param.u32 	%r192, [_Z6kerneliiiPfS_S__param_1];
	ld.param.u32 	%r128, [_Z6kerneliiiPfS_S__param_0];
	setp.ge.s32 	%p132, %r32, %r192;
	setp.ge.s32 	%p133, %r19, %r128;
	or.pred  	%p134, %p132, %p133;
	@%p134 bra 	$L__BB0_91;
	st.global.f32 	[%rd7+12], %f885;
$L__BB0_91:
	ld.param.u32 	%r193, [_Z6kerneliiiPfS_S__param_1];
	ld.param.u32 	%r129, [_Z6kerneliiiPfS_S__param_0];
	setp.ge.s32 	%p135, %r32, %r193;
	setp.ge.s32 	%p136, %r20, %r129;
	or.pred  	%p137, %p135, %p136;
	@%p137 bra 	$L__BB0_93;
	st.global.f32 	[%rd7+16], %f877;
$L__BB0_93:
	ld.param.u32 	%r194, [_Z6kerneliiiPfS_S__param_1];
	ld.param.u32 	%r130, [_Z6kerneliiiPfS_S__param_0];
	setp.ge.s32 	%p138, %r32, %r194;
	setp.ge.s32 	%p139, %r21, %r130;
	or.pred  	%p140, %p138, %p139;
	@%p140 bra 	$L__BB0_95;
	st.global.f32 	[%rd7+20], %f869;
$L__BB0_95:
	ld.param.u32 	%r195, [_Z6kerneliiiPfS_S__param_1];
	ld.param.u32 	%r131, [_Z6kerneliiiPfS_S__param_0];
	setp.ge.s32 	%p141, %r32, %r195;
	setp.ge.s32 	%p142, %r22, %r131;
	or.pred  	%p143, %p141, %p142;
	@%p143 bra 	$L__BB0_97;
	st.global.f32 	[%rd7+24], %f861;
$L__BB0_97:
	ld.param.u32 	%r196, [_Z6kerneliiiPfS_S__param_1];
	ld.param.u32 	%r132, [_Z6kerneliiiPfS_S__param_0];
	setp.ge.s32 	%p144, %r32, %r196;
	setp.ge.s32 	%p145, %r23, %r132;
	or.pred  	%p146, %p144, %p145;
	@%p146 bra 	$L__BB0_99;
	st.global.f32 	[%rd7+28], %f853;
$L__BB0_99:
	ld.param.u32 	%r197, [_Z6kerneliiiPfS_S__param_1];
	ld.param.u32 	%r133, [_Z6kerneliiiPfS_S__param_0];
	setp.ge.s32 	%p147, %r82, %r133;
	add.s32 	%r34, %r8, 6;
	setp.ge.s32 	%p148, %r34, %r197;
	add.s32 	%r35, %r33, %r133;
	mul.wide.s32 	%rd27, %r35, 4;
	add.s64 	%rd8, %rd3, %rd27;
	or.pred  	%p149, %p148, %p147;
	@%p149 bra 	$L__BB0_101;
	st.global.f32 	[%rd8], %f908;
$L__BB0_101:
	ld.param.u32 	%r198, [_Z6kerneliiiPfS_S__param_1];
	ld.param.u32 	%r134, [_Z6kerneliiiPfS_S__param_0];
	setp.ge.s32 	%p150, %r34, %r198;
	setp.ge.s32 	%p151, %r17, %r134;
	or.pred  	%p152, %p150, %p151;
	@%p152 bra 	$L__BB0_103;
	st.global.f32 	[%rd8+4], %f900;
$L__BB0_103:
	ld.param.u32 	%r199, [_Z6kerneliiiPfS_S__param_1];
	ld.param.u32 	%r135, [_Z6kerneliiiPfS_S__param_0];
	setp.ge.s32 	%p153, %r34, %r199;
	setp.ge.s32 	%p154, %r18, %r135;
	or.pred  	%p155, %p153, %p154;
	@%p155 bra 	$L__BB0_105;
	st.global.f32 	[%rd8+8], %f892;
$L__BB0_105:
	ld.param.u32 	%r200, [_Z6kerneliiiPfS_S__param_1];
	ld.param.u32 	%r136, [_Z6kerneliiiPfS_S__param_0];
	setp.ge.s32 	%p156, %r34, %r200;
	setp.ge.s32 	%p157, %r19, %r136;
	or.pred  	%p158, %p156, %p157;
	@%p158 bra 	$L__BB0_107;
	st.global.f32 	[%rd8+12], %f884;
$L__BB0_107:
	ld.param.u32 	%r201, [_Z6kerneliiiPfS_S__param_1];
	ld.param.u32 	%r137, [_Z6kerneliiiPfS_S__param_0];
	setp.ge.s32 	%p159, %r34, %r201;
	setp.ge.s32 	%p160, %r20, %r137;
	or.pred  	%p161, %p159, %p160;
	@%p161 bra 	$L__BB0_109;
	st.global.f32 	[%rd8+16], %f876;
$L__BB0_109:
	ld.param.u32 	%r202, [_Z6kerneliiiPfS_S__param_1];
	ld.param.u32 	%r138, [_Z6kerneliiiPfS_S__param_0];
	setp.ge.s32 	%p162, %r34, %r202;
	setp.ge.s32 	%p163, %r21, %r138;
	or.pred  	%p164, %p162, %p163;
	@%p164 bra 	$L__BB0_111;
	st.global.f32 	[%rd8+20], %f868;
$L__BB0_111:
	ld.param.u32 	%r203, [_Z6kerneliiiPfS_S__param_1];
	ld.param.u32 	%r139, [_Z6kerneliiiPfS_S__param_0];
	setp.ge.s32 	%p165, %r34, %r203;
	setp.ge.s32 	%p166, %r22, %r139;
	or.pred  	%p167, %p165, %p166;
	@%p167 bra 	$L__BB0_113;
	st.global.f32 	[%rd8+24], %f860;
$L__BB0_113:
	ld.param.u32 	%r204, [_Z6kerneliiiPfS_S__param_1];
	ld.param.u32 	%r140, [_Z6kerneliiiPfS_S__param_0];
	setp.ge.s32 	%p168, %r34, %r204;
	setp.ge.s32 	%p169, %r23, %r140;
	or.pred  	%p170, %p168, %p169;
	@%p170 bra 	$L__BB0_115;
	st.global.f32 	[%rd8+28], %f852;
$L__BB0_115:
	ld.param.u32 	%r205, [_Z6kerneliiiPfS_S__param_1];
	ld.param.u32 	%r141, [_Z6kerneliiiPfS_S__param_0];
	setp.ge.s32 	%p171, %r82, %r141;
	add.s32 	%r36, %r8, 7;
	setp.ge.s32 	%p172, %r36, %r205;
	add.s32 	%r83, %r35, %r141;
	mul.wide.s32 	%rd28, %r83, 4;
	add.s64 	%rd9, %rd3, %rd28;
	or.pred  	%p173, %p172, %p171;
	@%p173 bra 	$L__BB0_117;
	st.global.f32 	[%rd9], %f907;
$L__BB0_117:
	ld.param.u32 	%r206, [_Z6kerneliiiPfS_S__param_1];
	ld.param.u32 	%r142, [_Z6kerneliiiPfS_S__param_0];
	setp.ge.s32 	%p174, %r36, %r206;
	setp.ge.s32 	%p175, %r17, %r142;
	or.pred  	%p176, %p174, %p175;
	@%p176 bra 	$L__BB0_119;
	st.global.f32 	[%rd9+4], %f899;
$L__BB0_119:
	ld.param.u32 	%r207, [_Z6kerneliiiPfS_S__param_1];
	ld.param.u32 	%r143, [_Z6kerneliiiPfS_S__param_0];
	setp.ge.s32 	%p177, %r36, %r207;
	setp.ge.s32 	%p178, %r18, %r143;
	or.pred  	%p179, %p177, %p178;
	@%p179 bra 	$L__BB0_121;
	st.global.f32 	[%rd9+8], %f891;
$L__BB0_121:
	ld.param.u32 	%r208, [_Z6kerneliiiPfS_S__param_1];
	ld.param.u32 	%r144, [_Z6kerneliiiPfS_S__param_0];
	setp.ge.s32 	%p180, %r36, %r208;
	setp.ge.s32 	%p181, %r19, %r144;
	or.pred  	%p182, %p180, %p181;
	@%p182 bra 	$L__BB0_123;
	st.global.f32 	[%rd9+12], %f883;
$L__BB0_123:
	ld.param.u32 	%r209, [_Z6kerneliiiPfS_S__param_1];
	ld.param.u32 	%r145, [_Z6kerneliiiPfS_S__param_0];
	setp.ge.s32 	%p183, %r36, %r209;
	setp.ge.s32 	%p184, %r20, %r145;
	or.pred  	%p185, %p183, %p184;
	@%p185 bra 	$L__BB0_125;
	st.global.f32 	[%rd9+16], %f875;
$L__BB0_125:
	ld.param.u32 	%r210, [_Z6kerneliiiPfS_S__param_1];
	ld.param.u32 	%r146, [_Z6kerneliiiPfS_S__param_0];
	setp.ge.s32 	%p186, %r36, %r210;
	setp.ge.s32 	%p187, %r21, %r146;
	or.pred  	%p188, %p186, %p187;
	@%p188 bra 	$L__BB0_127;
	st.global.f32 	[%rd9+20], %f867;
$L__BB0_127:
	ld.param.u32 	%r211, [_Z6kerneliiiPfS_S__param_1];
	ld.param.u32 	%r147, [_Z6kerneliiiPfS_S__param_0];
	setp.ge.s32 	%p189, %r36, %r211;
	setp.ge.s32 	%p190, %r22, %r147;
	or.pred  	%p191, %p189, %p190;
	@%p191 bra 	$L__BB0_129;
	st.global.f32 	[%rd9+24], %f859;
$L__BB0_129:
	ld.param.u32 	%r212, [_Z6kerneliiiPfS_S__param_1];
	ld.param.u32 	%r148, [_Z6kerneliiiPfS_S__param_0];
	setp.ge.s32 	%p192, %r36, %r212;
	setp.ge.s32 	%p193, %r23, %r148;
	or.pred  	%p194, %p192, %p193;
	@%p194 bra 	$L__BB0_131;
	st.global.f32 	[%rd9+28], %f851;
$L__BB0_131:
	ret;

}


// ===== COMPILED SASS (sm_100) =====

	.target	sm_100

	.elftype	@"ET_EXEC"


//--------------------- .note.nv.tkinfo           --------------------------
	.section	.note.nv.tkinfo,"",@"SHT_NOTE"
	.sectionflags	@"SHF_NOTE_NV_TKINFO"
	.tkinfo
        /*0018*/ 	.word	0x00000002
        /*0030*/ 	.string	""
        /*0030*/ 	.string	"ptxas"
        /*0030*/ 	.string	"Cuda compilation tools, release 13.0, V13.0.88"
        /*0030*/ 	.string	"Build cuda_13.0.r13.0/compiler.36424714_0"
        /*0030*/ 	.string	"-arch sm_100 -m 64 "



//--------------------- .note.nv.cuinfo           --------------------------
	.section	.note.nv.cuinfo,"",@"SHT_NOTE"
	.sectionflags	@"SHF_NOTE_NV_CUINFO"
        /*0018*/ 	.short	0x0002
        /*001a*/ 	.short	0x0064
        /*001c*/ 	.short	0x0082
	.zero		2


//--------------------- .nv.info                  --------------------------
	.section	.nv.info,"",@"SHT_CUDA_INFO"
	.align	4


	//----- nvinfo : EIATTR_REGCOUNT
	.align		4
        /*0000*/ 	.byte	0x04, 0x2f
        /*0002*/ 	.short	(.L_1 - .L_0)
	.align		4
.L_0:
        /*0004*/ 	.word	index@(_Z6kerneliiiPfS_S_)
        /*0008*/ 	.word	0x0000006d


	//----- nvinfo : EIATTR_FRAME_SIZE
	.align		4
.L_1:
        /*000c*/ 	.byte	0x04, 0x11
        /*000e*/ 	.short	(.L_3 - .L_2)
	.align		4
.L_2:
        /*0010*/ 	.word	index@(_Z6kerneliiiPfS_S_)
        /*0014*/ 	.word	0x00000000


	//----- nvinfo : EIATTR_MIN_STACK_SIZE
	.align		4
.L_3:
        /*0018*/ 	.byte	0x04, 0x12
        /*001a*/ 	.short	(.L_5 - .L_4)
	.align		4
.L_4:
        /*001c*/ 	.word	index@(_Z6kerneliiiPfS_S_)
        /*0020*/ 	.word	0x00000000
.L_5:


//--------------------- .nv.compat                --------------------------
	.section	.nv.compat,"",@"SHT_CUDA_COMPAT_INFO"
	.align	4
        /*0000*/ 	.byte	0x02, 0x09, 0x00, 0x00, 0x02, 0x02, 0x01, 0x00, 0x02, 0x05, 0x05, 0x00, 0x03, 0x07, 0x01, 0x01
        /*0010*/ 	.byte	0x02, 0x03, 0x00, 0x00, 0x02, 0x06, 0x01, 0x00, 0x04, 0x0b, 0x08, 0x00, 0x09, 0x00, 0x00, 0x00
        /*0020*/ 	.byte	0x00, 0x00, 0x00, 0x00


//--------------------- .nv.info._Z6kerneliiiPfS_S_ --------------------------
	.section	.nv.info._Z6kerneliiiPfS_S_,"",@"SHT_CUDA_INFO"
	.sectionflags	@""
	.align	4


	//----- nvinfo : EIATTR_CUDA_API_VERSION
	.align		4
        /*0000*/ 	.byte	0x04, 0x37
        /*0002*/ 	.short	(.L_7 - .L_6)
.L_6:
        /*0004*/ 	.word	0x00000082


	//----- nvinfo : EIATTR_KPARAM_INFO
	.align		4
.L_7:
        /*0008*/ 	.byte	0x04, 0x17
        /*000a*/ 	.short	(.L_9 - .L_8)
.L_8:
        /*000c*/ 	.word	0x00000000
        /*0010*/ 	.short	0x0005
        /*0012*/ 	.short	0x0020
        /*0014*/ 	.byte	0x00, 0xf5, 0x21, 0x00


	//----- nvinfo : EIATTR_KPARAM_INFO
	.align		4
.L_9:
        /*0018*/ 	.byte	0x04, 0x17
        /*001a*/ 	.short	(.L_11 - .L_10)
.L_10:
        /*001c*/ 	.word	0x00000000
        /*0020*/ 	.short	0x0004
        /*0022*/ 	.short	0x0018
        /*0024*/ 	.byte	0x00, 0xf5, 0x21, 0x00


	//----- nvinfo : EIATTR_KPARAM_INFO
	.align		4
.L_11:
        /*0028*/ 	.byte	0x04, 0x17
        /*002a*/ 	.short	(.L_13 - .L_12)
.L_12:
        /*002c*/ 	.word	0x00000000
        /*0030*/ 	.short	0x0003
        /*0032*/ 	.short	0x0010
        /*0034*/ 	.byte	0x00, 0xf5, 0x21, 0x00


	//----- nvinfo : EIATTR_KPARAM_INFO
	.align		4
.L_13:
        /*0038*/ 	.byte	0x04, 0x17
        /*003a*/ 	.short	(.L_15 - .L_14)
.L_14:
        /*003c*/ 	.word	0x00000000
        /*0040*/ 	.short	0x0002
        /*0042*/ 	.short	0x0008
        /*0044*/ 	.byte	0x00, 0xf0, 0x11, 0x00


	//----- nvinfo : EIATTR_KPARAM_INFO
	.align		4
.L_15:
        /*0048*/ 	.byte	0x04, 0x17
        /*004a*/ 	.short	(.L_17 - .L_16)
.L_16:
        /*004c*/ 	.word	0x00000000
        /*0050*/ 	.short	0x0001
        /*0052*/ 	.short	0x0004
        /*0054*/ 	.byte	0x00, 0xf0, 0x11, 0x00


	//----- nvinfo : EIATTR_KPARAM_INFO
	.align		4
.L_17:
        /*0058*/ 	.byte	0x04, 0x17
        /*005a*/ 	.short	(.L_19 - .L_18)
.L_18:
        /*005c*/ 	.word	0x00000000
        /*0060*/ 	.short	0x0000
        /*0062*/ 	.short	0x0000
        /*0064*/ 	.byte	0x00, 0xf0, 0x11, 0x00


	//----- nvinfo : EIATTR_SPARSE_MMA_MASK
	.align		4
.L_19:
        /*0068*/ 	.byte	0x03, 0x50
        /*006a*/ 	.short	0x0000


	//----- nvinfo : EIATTR_MAXREG_COUNT
	.align		4
        /*006c*/ 	.byte	0x03, 0x1b
        /*006e*/ 	.short	0x00ff


	//----- nvinfo : EIATTR_NUM_BARRIERS
	.align		4
        /*0070*/ 	.byte	0x02, 0x4c
        /*0072*/ 	.byte	0x01
	.zero		1


	//----- nvinfo : EIATTR_MERCURY_ISA_VERSION
	.align		4
        /*0074*/ 	.byte	0x03, 0x5f
        /*0076*/ 	.short	0x0101


	//----- nvinfo : EIATTR_VRC_CTA_INIT_COUNT
	.align		4
        /*0078*/ 	.byte	0x02, 0x4a
	.zero		1
	.zero		1


	//----- nvinfo : EIATTR_EXIT_INSTR_OFFSETS
	.align		4
        /*007c*/ 	.byte	0x04, 0x1c
        /*007e*/ 	.short	(.L_21 - .L_20)


	//   ....[0]....
.L_20:
        /*0080*/ 	.word	0x00003450


	//   ....[1]....
        /*0084*/ 	.word	0x00003470


	//----- nvinfo : EIATTR_CBANK_PARAM_SIZE
	.align		4
.L_21:
        /*0088*/ 	.byte	0x03, 0x19
        /*008a*/ 	.short	0x0028


	//----- nvinfo : EIATTR_PARAM_CBANK
	.align		4
        /*008c*/ 	.byte	0x04, 0x0a
        /*008e*/ 	.short	(.L_23 - .L_22)
	.align		4
.L_22:
        /*0090*/ 	.word	index@(.nv.constant0._Z6kerneliiiPfS_S_)
        /*0094*/ 	.short	0x0380
        /*0096*/ 	.short	0x0028


	//----- nvinfo : EIATTR_SW_WAR
	.align		4
.L_23:
        /*0098*/ 	.byte	0x04, 0x36
        /*009a*/ 	.short	(.L_25 - .L_24)
.L_24:
        /*009c*/ 	.word	0x00000008
.L_25:


//--------------------- .nv.callgraph             --------------------------
	.section	.nv.callgraph,"",@"SHT_CUDA_CALLGRAPH"
	.align	4
	.sectionentsize	8
	.align		4
        /*0000*/ 	.word	0x00000000
	.align		4
        /*0004*/ 	.word	0xffffffff
	.align		4
        /*0008*/ 	.word	0x00000000
	.align		4
        /*000c*/ 	.word	0xfffffffe
	.align		4
        /*0010*/ 	.word	0x00000000
	.align		4
        /*0014*/ 	.word	0xfffffffd
	.align		4
        /*0018*/ 	.word	0x00000000
	.align		4
        /*001c*/ 	.word	0xfffffffc


//--------------------- .text._Z6kerneliiiPfS_S_  --------------------------
	.section	.text._Z6kerneliiiPfS_S_,"ax",@progbits
	.align	128
        .global         _Z6kerneliiiPfS_S_
        .type           _Z6kerneliiiPfS_S_,@function
        .size           _Z6kerneliiiPfS_S_,(.L_x_3 - _Z6kerneliiiPfS_S_)
        .other          _Z6kerneliiiPfS_S_,@"STO_CUDA_ENTRY STV_DEFAULT"
_Z6kerneliiiPfS_S_:
.text._Z6kerneliiiPfS_S_:
[----:B------:R-:W-:Y:S01]  /*0000*/  LDC R1, c[0x0][0x37c] ;  /* 0x0000df00ff017b82 */ /* 0x000fe20000000800 */
[----:B------:R-:W0:Y:S01]  /*0010*/  LDCU UR6, c[0x0][0x388] ;  /* 0x00007100ff0677ac */ /* 0x000e220008000800 */
[----:B------:R-:W1:Y:S01]  /*0020*/  S2R R4, SR_TID.X ;  /* 0x0000000000047919 */ /* 0x000e620000002100 */
[----:B------:R-:W-:Y:S01]  /*0030*/  HFMA2 R5, -RZ, RZ, 0, 0 ;  /* 0x00000000ff057431 */ /* 0x000fe200000001ff */
[----:B------:R-:W-:Y:S01]  /*0040*/  CS2R R92, SRZ ;  /* 0x00000000005c7805 */ /* 0x000fe2000001ff00 */
[----:B------:R-:W-:Y:S01]  /*0050*/  HFMA2 R0, -RZ, RZ, 0, 0 ;  /* 0x00000000ff007431 */ /* 0x000fe200000001ff */
[----:B------:R-:W-:Y:S01]  /*0060*/  CS2R R72, SRZ ;  /* 0x0000000000487805 */ /* 0x000fe2000001ff00 */
[----:B------:R-:W-:Y:S01]  /*0070*/  HFMA2 R76, -RZ, RZ, 0, 0 ;  /* 0x00000000ff4c7431 */ /* 0x000fe200000001ff */
[----:B------:R-:W-:Y:S02]  /*0080*/  CS2R R90, SRZ ;  /* 0x00000000005a7805 */ /* 0x000fe4000001ff00 */
[----:B------:R-:W-:-:S02]  /*0090*/  CS2R R88, SRZ ;  /* 0x0000000000587805 */ /* 0x000fc4000001ff00 */
[----:B------:R-:W-:Y:S02]  /*00a0*/  CS2R R64, SRZ ;  /* 0x0000000000407805 */ /* 0x000fe4000001ff00 */
[----:B------:R-:W-:Y:S02]  /*00b0*/  CS2R R22, SRZ ;  /* 0x0000000000167805 */ /* 0x000fe4000001ff00 */
[----:B------:R-:W-:Y:S02]  /*00c0*/  CS2R R48, SRZ ;  /* 0x0000000000307805 */ /* 0x000fe4000001ff00 */
[----:B------:R-:W-:Y:S02]  /*00d0*/  CS2R R18, SRZ ;  /* 0x0000000000127805 */ /* 0x000fe4000001ff00 */
[----:B------:R-:W-:Y:S02]  /*00e0*/  CS2R R86, SRZ ;  /* 0x0000000000567805 */ /* 0x000fe4000001ff00 */
[----:B------:R-:W-:-:S02]  /*00f0*/  CS2R R68, SRZ ;  /* 0x0000000000447805 */ /* 0x000fc4000001ff00 */
[----:B------:R-:W-:Y:S02]  /*0100*/  CS2R R82, SRZ ;  /* 0x0000000000527805 */ /* 0x000fe4000001ff00 */
[----:B------:R-:W-:Y:S02]  /*0110*/  CS2R R70, SRZ ;  /* 0x0000000000467805 */ /* 0x000fe4000001ff00 */
[----:B------:R-:W-:Y:S01]  /*0120*/  CS2R R52, SRZ ;  /* 0x0000000000347805 */ /* 0x000fe2000001ff00 */
[----:B0-----:R-:W-:Y:S01]  /*0130*/  UISETP.GE.AND UP0, UPT, UR6, 0x1, UPT ;  /* 0x000000010600788c */ /* 0x001fe2000bf06270 */
[----:B------:R-:W-:Y:S02]  /*0140*/  CS2R R14, SRZ ;  /* 0x00000000000e7805 */ /* 0x000fe4000001ff00 */
        /* <DEDUP_REMOVED lines=8> */
[----:B------:R-:W-:Y:S02]  /*01d0*/  MOV R94, RZ ;  /* 0x000000ff005e7202 */ /* 0x000fe40000000f00 */
        /* <DEDUP_REMOVED lines=8> */
[----:B------:R-:W-:Y:S01]  /*0260*/  MOV R9, RZ ;  /* 0x000000ff00097202 */ /* 0x000fe20000000f00 */
[----:B------:R-:W0:Y:S01]  /*0270*/  LDCU.64 UR8, c[0x0][0x358] ;  /* 0x00006b00ff0877ac */ /* 0x000e220008000a00 */
[----:B-1----:R-:W-:Y:S05]  /*0280*/  BRA.U !UP0, `(.L_x_0) ;  /* 0x0000002508707547 */ /* 0x002fea000b800000 */
[----:B------:R-:W1:Y:S01]  /*0290*/  LDC R11, c[0x0][0x380] ;  /* 0x0000e000ff0b7b82 */ /* 0x000e620000000800 */
[----:B------:R-:W2:Y:S01]  /*02a0*/  S2R R27, SR_CTAID.Y ;  /* 0x00000000001b7919 */ /* 0x000ea20000002600 */
[----:B------:R-:W-:Y:S01]  /*02b0*/  SHF.R.U32.HI R25, RZ, 0x3, R4 ;  /* 0x00000003ff197819 */ /* 0x000fe20000011604 */
[----:B------:R-:W-:Y:S01]  /*02c0*/  UIADD3 UR5, UPT, UPT, UR6, -0x1, URZ ;  /* 0xffffffff06057890 */ /* 0x000fe2000fffe0ff */
[----:B------:R-:W-:-:S03]  /*02d0*/  MOV R92, RZ ;  /* 0x000000ff005c7202 */ /* 0x000fc60000000f00 */
[----:B------:R-:W-:Y:S01]  /*02e0*/  USHF.R.U32.HI UR5, URZ, 0x3, UR5 ;  /* 0x00000003ff057899 */ /* 0x000fe20008011605 */
[----:B------:R-:W3:Y:S03]  /*02f0*/  S2UR UR4, SR_CTAID.X ;  /* 0x00000000000479c3 */ /* 0x000ee60000002500 */
[----:B------:R-:W-:Y:S01]  /*0300*/  UIADD3 UR5, UPT, UPT, -UR5, URZ, URZ ;  /* 0x000000ff05057290 */ /* 0x000fe2000fffe1ff */
[----:B-1----:R-:W-:-:S04]  /*0310*/  SHF.R.S32.HI R8, RZ, 0x1f, R11 ;  /* 0x0000001fff087819 */ /* 0x002fc8000001140b */
[----:B------:R-:W-:Y:S01]  /*0320*/  LEA.HI R11, R8, R11, RZ, 0x3 ;  /* 0x0000000b080b7211 */ /* 0x000fe200078f18ff */
[----:B---3--:R-:W-:-:S03]  /*0330*/  USHF.L.U32 UR4, UR4, 0x3, URZ ;  /* 0x0000000304047899 */ /* 0x008fc600080006ff */
[----:B------:R-:W-:Y:S02]  /*0340*/  SHF.R.S32.HI R8, RZ, 0x3, R11 ;  /* 0x00000003ff087819 */ /* 0x000fe4000001140b */
[----:B------:R-:W-:Y:S01]  /*0350*/  LOP3.LUT R11, R11, 0xfffffff8, RZ, 0xc0, !PT ;  /* 0xfffffff80b0b7812 */ /* 0x000fe200078ec0ff */
[----:B------:R-:W-:-:S06]  /*0360*/  ULOP3.LUT UR4, UR4, 0x1ffffff8, URZ, 0xc0, !UPT ;  /* 0x1ffffff804047892 */ /* 0x000fcc000f8ec0ff */
[----:B------:R-:W-:Y:S01]  /*0370*/  IMAD R25, R8, R25, UR4 ;  /* 0x0000000408197e24 */ /* 0x000fe2000f8e0219 */
[----:B------:R-:W-:Y:S01]  /*0380*/  USHF.R.U32.HI UR4, URZ, 0x3, UR6 ;  /* 0x00000003ff047899 */ /* 0x000fe20008011606 */
[----:B------:R-:W-:Y:S02]  /*0390*/  LOP3.LUT R8, R4, 0x7, RZ, 0xc0, !PT ;  /* 0x0000000704087812 */ /* 0x000fe400078ec0ff */
[----:B--2---:R-:W-:Y:S02]  /*03a0*/  LEA R4, R27, R4, 0x6 ;  /* 0x000000041b047211 */ /* 0x004fe400078e30ff */
[----:B------:R-:W-:-:S03]  /*03b0*/  IADD3 R8, PT, PT, R8, R25, RZ ;  /* 0x0000001908087210 */ /* 0x000fc60007ffe0ff */
[----:B------:R-:W-:-:S07]  /*03c0*/  IMAD R10, R4, UR4, RZ ;  /* 0x00000004040a7c24 */ /* 0x000fce000f8e02ff */
.L_x_1:
[----:B------:R-:W1:Y:S08]  /*03d0*/  LDC.64 R42, c[0x0][0x398] ;  /* 0x0000e600ff2a7b82 */ /* 0x000e700000000a00 */
[----:B------:R-:W2:Y:S01]  /*03e0*/  LDC.64 R40, c[0x0][0x390] ;  /* 0x0000e400ff287b82 */ /* 0x000ea20000000a00 */
[----:B-1----:R-:W-:-:S05]  /*03f0*/  IMAD.WIDE.U32 R42, R10, 0x20, R42 ;  /* 0x000000200a2a7825 */ /* 0x002fca00078e002a */
[----:B0-----:R-:W3:Y:S01]  /*0400*/  LDG.E.128 R24, desc[UR8][R42.64] ;  /* 0x000000082a187981 */ /* 0x001ee2000c1e1d00 */
[----:B--2---:R-:W-:-:S03]  /*0410*/  IMAD.WIDE R40, R8, 0x20, R40 ;  /* 0x0000002008287825 */ /* 0x004fc600078e0228 */
[----:B------:R-:W2:Y:S04]  /*0420*/  LDG.E.128 R32, desc[UR8][R42.64+0x10] ;  /* 0x000010082a207981 */ /* 0x000ea8000c1e1d00 */
[----:B------:R-:W4:Y:S04]  /*0430*/  LDG.E.128 R28, desc[UR8][R40.64] ;  /* 0x00000008281c7981 */ /* 0x000f28000c1e1d00 */
[----:B------:R-:W5:Y:S01]  /*0440*/  LDG.E.128 R36, desc[UR8][R40.64+0x10] ;  /* 0x0000100828247981 */ /* 0x000f62000c1e1d00 */
[----:B------:R-:W0:Y:S01]  /*0450*/  S2R R4, SR_TID.X ;  /* 0x0000000000047919 */ /* 0x000e220000002100 */
[----:B------:R-:W1:Y:S01]  /*0460*/  S2UR UR7, SR_CgaCtaId ;  /* 0x00000000000779c3 */ /* 0x000e620000008800 */
[----:B------:R-:W-:-:S02]  /*0470*/  UMOV UR4, 0x400 ;  /* 0x0000040000047882 */ /* 0x000fc40000000000 */
[----:B------:R-:W-:Y:S02]  /*0480*/  UIADD3 UR6, UPT, UPT, UR4, 0x800, URZ ;  /* 0x0000080004067890 */ /* 0x000fe4000fffe0ff */
[----:B-1----:R-:W-:Y:S02]  /*0490*/  ULEA UR4, UR7, UR4, 0x18 ;  /* 0x0000000407047291 */ /* 0x002fe4000f8ec0ff */
[----:B------:R-:W-:Y:S01]  /*04a0*/  ULEA UR6, UR7, UR6, 0x18 ;  /* 0x0000000607067291 */ /* 0x000fe2000f8ec0ff */
[----:B0-----:R-:W-:-:S04]  /*04b0*/  SHF.L.U32 R44, R4, 0x5, RZ ;  /* 0x00000005042c7819 */ /* 0x001fc800000006ff */
[C---:B------:R-:W-:Y:S02]  /*04c0*/  LOP3.LUT R45, R44.reuse, 0x7f00, RZ, 0xc0, !PT ;  /* 0x00007f002c2d7812 */ /* 0x040fe400078ec0ff */
[----:B------:R-:W-:Y:S02]  /*04d0*/  LOP3.LUT R46, R44, 0xe0, RZ, 0xc0, !PT ;  /* 0x000000e02c2e7812 */ /* 0x000fe400078ec0ff */
[----:B------:R-:W-:Y:S01]  /*04e0*/  SHF.L.U32 R97, R4, 0x2, RZ ;  /* 0x0000000204617819 */ /* 0x000fe200000006ff */
[----:B------:R-:W-:Y:S01]  /*04f0*/  BAR.SYNC.DEFER_BLOCKING 0x0 ;  /* 0x0000000000007b1d */ /* 0x000fe20000010000 */
[----:B------:R-:W-:Y:S02]  /*0500*/  IADD3 R98, PT, PT, R46, UR4, R45 ;  /* 0x000000042e627c10 */ /* 0x000fe4000fffe02d */
[----:B------:R-:W-:Y:S02]  /*0510*/  LOP3.LUT R44, R44, 0x60, RZ, 0xc0, !PT ;  /* 0x000000602c2c7812 */ /* 0x000fe400078ec0ff */
[----:B------:R-:W-:-:S02]  /*0520*/  SHF.L.U32 R75, R4, 0x3, RZ ;  /* 0x00000003044b7819 */ /* 0x000fc400000006ff */
[----:B------:R-:W-:Y:S02]  /*0530*/  LOP3.LUT R77, R44, 0xf80, R97, 0xf8, !PT ;  /* 0x00000f802c4d7812 */ /* 0x000fe400078ef861 */
[----:B------:R-:W-:Y:S01]  /*0540*/  LOP3.LUT R75, R75, 0xe0, RZ, 0xc0, !PT ;  /* 0x000000e04b4b7812 */ /* 0x000fe200078ec0ff */
[----:B---3--:R-:W-:Y:S04]  /*0550*/  STS [R97+UR6], R24 ;  /* 0x0000001861007988 */ /* 0x008fe80008000806 */
[----:B------:R-:W-:Y:S04]  /*0560*/  STS [R97+UR6+0x100], R25 ;  /* 0x0001001961007988 */ /* 0x000fe80008000806 */
[----:B------:R-:W-:Y:S04]  /*0570*/  STS [R97+UR6+0x200], R26 ;  /* 0x0002001a61007988 */ /* 0x000fe80008000806 */
[----:B----4-:R-:W-:Y:S04]  /*0580*/  STS.128 [R98], R28 ;  /* 0x0000001c62007388 */ /* 0x010fe80000000c00 */
[----:B------:R-:W-:Y:S04]  /*0590*/  STS [R97+UR6+0x300], R27 ;  /* 0x0003001b61007988 */ /* 0x000fe80008000806 */
[----:B--2---:R-:W-:Y:S04]  /*05a0*/  STS [R97+UR6+0x400], R32 ;  /* 0x0004002061007988 */ /* 0x004fe80008000806 */
[----:B------:R-:W-:Y:S04]  /*05b0*/  STS [R97+UR6+0x500], R33 ;  /* 0x0005002161007988 */ /* 0x000fe80008000806 */
[----:B------:R-:W-:Y:S04]  /*05c0*/  STS [R97+UR6+0x600], R34 ;  /* 0x0006002261007988 */ /* 0x000fe80008000806 */
[----:B-----5:R-:W-:Y:S04]  /*05d0*/  STS.128 [R98+0x10], R36 ;  /* 0x0000102462007388 */ /* 0x020fe80000000c00 */
[----:B------:R-:W-:Y:S01]  /*05e0*/  STS [R97+UR6+0x700], R35 ;  /* 0x0007002361007988 */ /* 0x000fe20008000806 */
[----:B------:R-:W-:Y:S06]  /*05f0*/  BAR.SYNC.DEFER_BLOCKING 0x0 ;  /* 0x0000000000007b1d */ /* 0x000fec0000010000 */
[----:B------:R-:W-:Y:S04]  /*0600*/  LDS.128 R28, [R77+UR4] ;  /* 0x000000044d1c7984 */ /* 0x000fe80008000c00 */
[----:B------:R-:W0:Y:S04]  /*0610*/  LDS.128 R24, [R75+UR6] ;  /* 0x000000064b187984 */ /* 0x000e280008000c00 */
[----:B------:R-:W1:Y:S04]  /*0620*/  LDS.128 R40, [R77+UR4+0x10] ;  /* 0x000010044d287984 */ /* 0x000e680008000c00 */
[----:B------:R-:W2:Y:S04]  /*0630*/  LDS.128 R44, [R75+UR6+0x10] ;  /* 0x000010064b2c7984 */ /* 0x000ea80008000c00 */
[----:B------:R-:W-:Y:S01]  /*0640*/  LDS.128 R32, [R77+UR4+0x110] ;  /* 0x000110044d207984 */ /* 0x000fe20008000c00 */
[-C--:B0-----:R-:W-:Y:S01]  /*0650*/  FFMA R99, R28, R24.reuse, R9 ;  /* 0x000000181c637223 */ /* 0x081fe20000000009 */
[-C--:B------:R-:W-:Y:S01]  /*0660*/  FFMA R95, R30, R24.reuse, R7 ;  /* 0x000000181e5f7223 */ /* 0x080fe20000000007 */
[-C--:B------:R-:W-:Y:S01]  /*0670*/  FFMA R100, R29, R24.reuse, R6 ;  /* 0x000000181d647223 */ /* 0x080fe20000000006 */
[----:B------:R-:W-:Y:S01]  /*0680*/  FFMA R96, R31, R24, R0 ;  /* 0x000000181f607223 */ /* 0x000fe20000000000 */
[C---:B-1----:R-:W-:Y:S01]  /*0690*/  FFMA R37, R24.reuse, R42, R5 ;  /* 0x0000002a18257223 */ /* 0x042fe20000000005 */
[CC--:B------:R-:W-:Y:S01]  /*06a0*/  FFMA R9, R24.reuse, R40.reuse, R3 ;  /* 0x0000002818097223 */ /* 0x0c0fe20000000003 */
[C---:B------:R-:W-:Y:S01]  /*06b0*/  FFMA R7, R24.reuse, R41, R2 ;  /* 0x0000002918077223 */ /* 0x040fe20000000002 */
[----:B------:R-:W-:Y:S01]  /*06c0*/  FFMA R5, R24, R43, R18 ;  /* 0x0000002b18057223 */ /* 0x000fe20000000012 */
[-C--:B------:R-:W-:Y:S01]  /*06d0*/  FFMA R106, R28, R25.reuse, R17 ;  /* 0x000000191c6a7223 */ /* 0x080fe20000000011 */
[-C--:B------:R-:W-:Y:S01]  /*06e0*/  FFMA R104, R29, R25.reuse, R20 ;  /* 0x000000191d687223 */ /* 0x080fe20000000014 */
[-C--:B------:R-:W-:Y:S01]  /*06f0*/  FFMA R102, R30, R25.reuse, R13 ;  /* 0x000000191e667223 */ /* 0x080fe2000000000d */
[----:B------:R-:W-:Y:S01]  /*0700*/  FFMA R36, R31, R25, R12 ;  /* 0x000000191f247223 */ /* 0x000fe2000000000c */
[C---:B------:R-:W-:Y:S01]  /*0710*/  FFMA R98, R25.reuse, R40, R14 ;  /* 0x0000002819627223 */ /* 0x040fe2000000000e */
[C---:B------:R-:W-:Y:S01]  /*0720*/  FFMA R24, R25.reuse, R41, R16 ;  /* 0x0000002919187223 */ /* 0x040fe20000000010 */
[C---:B------:R-:W-:Y:S01]  /*0730*/  FFMA R6, R25.reuse, R42, R15 ;  /* 0x0000002a19067223 */ /* 0x040fe2000000000f */
[-C--:B------:R-:W-:Y:S01]  /*0740*/  FFMA R0, R25, R43.reuse, R48 ;  /* 0x0000002b19007223 */ /* 0x080fe20000000030 */
[----:B------:R-:W-:Y:S01]  /*0750*/  FFMA R103, R28, R26, R51 ;  /* 0x0000001a1c677223 */ /* 0x000fe20000000033 */
[CC--:B------:R-:W-:Y:S01]  /*0760*/  FFMA R25, R26.reuse, R42.reuse, R19 ;  /* 0x0000002a1a197223 */ /* 0x0c0fe20000000013 */
[----:B------:R-:W-:Y:S01]  /*0770*/  FFMA R38, R27, R42, R53 ;  /* 0x0000002a1b267223 */ /* 0x000fe20000000035 */
[C---:B------:R-:W-:Y:S01]  /*0780*/  FFMA R51, R26.reuse, R40, R21 ;  /* 0x000000281a337223 */ /* 0x040fe20000000015 */
[----:B------:R-:W-:Y:S01]  /*0790*/  FFMA R3, R26, R43, R22 ;  /* 0x0000002b1a037223 */ /* 0x000fe20000000016 */
[----:B--2---:R-:W-:Y:S01]  /*07a0*/  FFMA R53, R28, R46, R23 ;  /* 0x0000002e1c357223 */ /* 0x004fe20000000017 */
[----:B------:R-:W-:Y:S04]  /*07b0*/  LDS.128 R12, [R77+UR4+0x100] ;  /* 0x000100044d0c7984 */ /* 0x000fe80008000c00 */
[----:B------:R-:W0:Y:S04]  /*07c0*/  LDS.128 R16, [R75+UR6+0x100] ;  /* 0x000100064b107984 */ /* 0x000e280008000c00 */
[----:B------:R-:W1:Y:S01]  /*07d0*/  LDS.128 R20, [R75+UR6+0x110] ;  /* 0x000110064b147984 */ /* 0x000e620008000c00 */
[-C--:B------:R-:W-:Y:S01]  /*07e0*/  FFMA R101, R29, R26.reuse, R54 ;  /* 0x0000001a1d657223 */ /* 0x080fe20000000036 */
[-C--:B------:R-:W-:Y:S01]  /*07f0*/  FFMA R49, R30, R26.reuse, R49 ;  /* 0x0000001a1e317223 */ /* 0x080fe20000000031 */
[----:B------:R-:W-:Y:S01]  /*0800*/  FFMA R97, R31, R26, R52 ;  /* 0x0000001a1f617223 */ /* 0x000fe20000000034 */
[-C--:B------:R-:W-:Y:S01]  /*0810*/  FFMA R39, R26, R41.reuse, R50 ;  /* 0x000000291a277223 */ /* 0x080fe20000000032 */
[----:B------:R-:W-:Y:S01]  /*0820*/  FFMA R26, R27, R41, R56 ;  /* 0x000000291b1a7223 */ /* 0x000fe20000000038 */
[-C--:B------:R-:W-:Y:S01]  /*0830*/  FFMA R54, R28, R27.reuse, R57 ;  /* 0x0000001b1c367223 */ /* 0x080fe20000000039 */
[-C--:B------:R-:W-:Y:S01]  /*0840*/  FFMA R62, R29, R27.reuse, R62 ;  /* 0x0000001b1d3e7223 */ /* 0x080fe2000000003e */
[-C--:B------:R-:W-:Y:S01]  /*0850*/  FFMA R52, R30, R27.reuse, R55 ;  /* 0x0000001b1e347223 */ /* 0x080fe20000000037 */
[----:B------:R-:W-:Y:S01]  /*0860*/  FFMA R60, R31, R27, R60 ;  /* 0x0000001b1f3c7223 */ /* 0x000fe2000000003c */
[C---:B------:R-:W-:Y:S01]  /*0870*/  FFMA R58, R27.reuse, R40, R58 ;  /* 0x000000281b3a7223 */ /* 0x040fe2000000003a */
[----:B------:R-:W-:Y:S01]  /*0880*/  FFMA R2, R27, R43, R64 ;  /* 0x0000002b1b027223 */ /* 0x000fe20000000040 */
[CC--:B------:R-:W-:Y:S01]  /*0890*/  FFMA R59, R28.reuse, R44.reuse, R59 ;  /* 0x0000002c1c3b7223 */ /* 0x0c0fe2000000003b */
[C---:B------:R-:W-:Y:S01]  /*08a0*/  FFMA R66, R28.reuse, R45, R66 ;  /* 0x0000002d1c427223 */ /* 0x040fe20000000042 */
[----:B------:R-:W-:Y:S01]  /*08b0*/  FFMA R72, R28, R47, R72 ;  /* 0x0000002f1c487223 */ /* 0x000fe20000000048 */
[C---:B------:R-:W-:Y:S01]  /*08c0*/  FFMA R65, R30.reuse, R44, R65 ;  /* 0x0000002c1e417223 */ /* 0x040fe20000000041 */
[C---:B------:R-:W-:Y:S01]  /*08d0*/  FFMA R74, R30.reuse, R45, R74 ;  /* 0x0000002d1e4a7223 */ /* 0x040fe2000000004a */
[C---:B------:R-:W-:Y:S01]  /*08e0*/  FFMA R63, R30.reuse, R46, R63 ;  /* 0x0000002e1e3f7223 */ /* 0x040fe2000000003f */
[-C--:B------:R-:W-:Y:S01]  /*08f0*/  FFMA R48, R30, R47.reuse, R79 ;  /* 0x0000002f1e307223 */ /* 0x080fe2000000004f */
[----:B------:R-:W-:Y:S01]  /*0900*/  FFMA R56, R31, R47, R87 ;  /* 0x0000002f1f387223 */ /* 0x000fe20000000057 */
[-C--:B------:R-:W-:Y:S01]  /*0910*/  FFMA R27, R29, R44.reuse, R70 ;  /* 0x0000002c1d1b7223 */ /* 0x080fe20000000046 */
[-C--:B------:R-:W-:Y:S01]  /*0920*/  FFMA R30, R31, R45.reuse, R83 ;  /* 0x0000002d1f1e7223 */ /* 0x080fe20000000053 */
[CC--:B------:R-:W-:Y:S01]  /*0930*/  FFMA R28, R40.reuse, R45.reuse, R91 ;  /* 0x0000002d281c7223 */ /* 0x0c0fe2000000005b */
[C---:B------:R-:W-:Y:S01]  /*0940*/  FFMA R80, R41.reuse, R44, R80 ;  /* 0x0000002c29507223 */ /* 0x040fe20000000050 */
[C---:B------:R-:W-:Y:S01]  /*0950*/  FFMA R78, R41.reuse, R45, R78 ;  /* 0x0000002d294e7223 */ /* 0x040fe2000000004e */
[CC--:B------:R-:W-:Y:S01]  /*0960*/  FFMA R67, R41.reuse, R46.reuse, R67 ;  /* 0x0000002e29437223 */ /* 0x0c0fe20000000043 */
[----:B------:R-:W-:Y:S01]  /*0970*/  FFMA R50, R41, R47, R84 ;  /* 0x0000002f29327223 */ /* 0x000fe20000000054 */
[C---:B------:R-:W-:Y:S01]  /*0980*/  FFMA R68, R29.reuse, R45, R68 ;  /* 0x0000002d1d447223 */ /* 0x040fe20000000044 */
[C---:B------:R-:W-:Y:S01]  /*0990*/  FFMA R61, R29.reuse, R46, R61 ;  /* 0x0000002e1d3d7223 */ /* 0x040fe2000000003d */
[-C--:B------:R-:W-:Y:S01]  /*09a0*/  FFMA R76, R29, R47.reuse, R76 ;  /* 0x0000002f1d4c7223 */ /* 0x080fe2000000004c */
[C---:B------:R-:W-:Y:S01]  /*09b0*/  FFMA R81, R31.reuse, R44, R81 ;  /* 0x0000002c1f517223 */ /* 0x040fe20000000051 */
[----:B------:R-:W-:Y:S01]  /*09c0*/  FFMA R79, R31, R46, R85 ;  /* 0x0000002e1f4f7223 */ /* 0x000fe20000000055 */
[C---:B------:R-:W-:Y:S01]  /*09d0*/  FFMA R89, R40.reuse, R44, R89 ;  /* 0x0000002c28597223 */ /* 0x040fe20000000059 */
[C---:B------:R-:W-:Y:S01]  /*09e0*/  FFMA R93, R40.reuse, R46, R93 ;  /* 0x0000002e285d7223 */ /* 0x040fe2000000005d */
[----:B------:R-:W-:Y:S01]  /*09f0*/  FFMA R94, R40, R47, R94 ;  /* 0x0000002f285e7223 */ /* 0x000fe2000000005e */
[C---:B------:R-:W-:Y:S01]  /*0a00*/  FFMA R71, R42.reuse, R44, R71 ;  /* 0x0000002c2a477223 */ /* 0x040fe20000000047 */
[C---:B------:R-:W-:Y:S01]  /*0a10*/  FFMA R82, R42.reuse, R45, R82 ;  /* 0x0000002d2a527223 */ /* 0x040fe20000000052 */
[C---:B------:R-:W-:Y:S01]  /*0a20*/  FFMA R69, R42.reuse, R46, R69 ;  /* 0x0000002e2a457223 */ /* 0x040fe20000000045 */
[----:B------:R-:W-:Y:S01]  /*0a30*/  FFMA R86, R42, R47, R86 ;  /* 0x0000002f2a567223 */ /* 0x000fe20000000056 */
[C---:B------:R-:W-:Y:S01]  /*0a40*/  FFMA R88, R43.reuse, R44, R88 ;  /* 0x0000002c2b587223 */ /* 0x040fe20000000058 */
[C---:B------:R-:W-:Y:S01]  /*0a50*/  FFMA R90, R43.reuse, R45, R90 ;  /* 0x0000002d2b5a7223 */ /* 0x040fe2000000005a */
[C---:B------:R-:W-:Y:S01]  /*0a60*/  FFMA R73, R43.reuse, R46, R73 ;  /* 0x0000002e2b497223 */ /* 0x040fe20000000049 */
[----:B------:R-:W-:Y:S01]  /*0a70*/  FFMA R92, R43, R47, R92 ;  /* 0x0000002f2b5c7223 */ /* 0x000fe2000000005c */
[-C--:B0-----:R-:W-:Y:S01]  /*0a80*/  FFMA R84, R13, R16.reuse, R100 ;  /* 0x000000100d547223 */ /* 0x081fe20000000064 */
[-C--:B-1----:R-:W-:Y:S01]  /*0a90*/  FFMA R44, R14, R23.reuse, R48 ;  /* 0x000000170e2c7223 */ /* 0x082fe20000000030 */
[C---:B------:R-:W-:Y:S01]  /*0aa0*/  FFMA R100, R15.reuse, R23, R56 ;  /* 0x000000170f647223 */ /* 0x040fe20000000038 */
        /* <DEDUP_REMOVED lines=19> */
[CC--:B------:R-:W-:Y:S01]  /*0be0*/  FFMA R74, R14.reuse, R21.reuse, R74 ;  /* 0x000000150e4a7223 */ /* 0x0c0fe2000000004a */
[----:B------:R-:W-:Y:S01]  /*0bf0*/  FFMA R63, R14, R22, R63 ;  /* 0x000000160e3f7223 */ /* 0x000fe2000000003f */
[C---:B------:R-:W-:Y:S01]  /*0c00*/  FFMA R81, R15.reuse, R20, R81 ;  /* 0x000000140f517223 */ /* 0x040fe20000000051 */
[CC--:B------:R-:W-:Y:S01]  /*0c10*/  FFMA R40, R15.reuse, R21.reuse, R30 ;  /* 0x000000150f287223 */ /* 0x0c0fe2000000001e */
[----:B------:R-:W-:Y:S01]  /*0c20*/  FFMA R79, R15, R22, R79 ;  /* 0x000000160f4f7223 */ /* 0x000fe2000000004f */
[C---:B------:R-:W-:Y:S01]  /*0c30*/  FFMA R89, R32.reuse, R20, R89 ;  /* 0x0000001420597223 */ /* 0x040fe20000000059 */
[C---:B------:R-:W-:Y:S01]  /*0c40*/  FFMA R96, R32.reuse, R21, R28 ;  /* 0x0000001520607223 */ /* 0x040fe2000000001c */
[C---:B------:R-:W-:Y:S01]  /*0c50*/  FFMA R93, R32.reuse, R22, R93 ;  /* 0x00000016205d7223 */ /* 0x040fe2000000005d */
[----:B------:R-:W-:Y:S01]  /*0c60*/  FFMA R94, R32, R23, R94 ;  /* 0x00000017205e7223 */ /* 0x000fe2000000005e */
        /* <DEDUP_REMOVED lines=11> */
[CC--:B------:R-:W-:Y:S01]  /*0d20*/  FFMA R57, R12.reuse, R18.reuse, R103 ;  /* 0x000000120c397223 */ /* 0x0c0fe20000000067 */
[----:B------:R-:W-:Y:S01]  /*0d30*/  FFMA R54, R12, R19, R54 ;  /* 0x000000130c367223 */ /* 0x000fe20000000036 */
[C---:B------:R-:W-:Y:S01]  /*0d40*/  FFMA R46, R13.reuse, R17, R104 ;  /* 0x000000110d2e7223 */ /* 0x040fe20000000068 */
[C---:B------:R-:W-:Y:S01]  /*0d50*/  FFMA R55, R13.reuse, R18, R101 ;  /* 0x000000120d377223 */ /* 0x040fe20000000065 */
[----:B------:R-:W-:Y:S01]  /*0d60*/  FFMA R62, R13, R19, R62 ;  /* 0x000000130d3e7223 */ /* 0x000fe2000000003e */
[C---:B------:R-:W-:Y:S01]  /*0d70*/  FFMA R43, R14.reuse, R16, R95 ;  /* 0x000000100e2b7223 */ /* 0x040fe2000000005f */
[C---:B------:R-:W-:Y:S01]  /*0d80*/  FFMA R102, R14.reuse, R17, R102 ;  /* 0x000000110e667223 */ /* 0x040fe20000000066 */
[CC--:B------:R-:W-:Y:S01]  /*0d90*/  FFMA R49, R14.reuse, R18.reuse, R49 ;  /* 0x000000120e317223 */ /* 0x0c0fe20000000031 */
[-C--:B------:R-:W-:Y:S01]  /*0da0*/  FFMA R52, R14, R19.reuse, R52 ;  /* 0x000000130e347223 */ /* 0x080fe20000000034 */
[C---:B------:R-:W-:Y:S01]  /*0db0*/  FFMA R83, R15.reuse, R18, R97 ;  /* 0x000000120f537223 */ /* 0x040fe20000000061 */
[----:B------:R-:W-:Y:S01]  /*0dc0*/  FFMA R60, R15, R19, R60 ;  /* 0x000000130f3c7223 */ /* 0x000fe2000000003c */
[----:B------:R-:W-:Y:S04]  /*0dd0*/  LDS.128 R28, [R75+UR6+0x200] ;  /* 0x000200064b1c7984 */ /* 0x000fe80008000c00 */
[----:B------:R-:W-:Y:S04]  /*0de0*/  LDS.128 R24, [R75+UR6+0x210] ;  /* 0x000210064b187984 */ /* 0x000fe80008000c00 */
[----:B------:R-:W0:Y:S04]  /*0df0*/  LDS.128 R20, [R77+UR4+0x210] ;  /* 0x000210044d147984 */ /* 0x000e280008000c00 */
[----:B------:R-:W1:Y:S01]  /*0e00*/  LDS.128 R12, [R77+UR4+0x200] ;  /* 0x000200044d0c7984 */ /* 0x000e620008000c00 */
[-C--:B------:R-:W-:Y:S01]  /*0e10*/  FFMA R53, R16, R32.reuse, R9 ;  /* 0x0000002010357223 */ /* 0x080fe20000000009 */
[-C--:B------:R-:W-:Y:S01]  /*0e20*/  FFMA R98, R17, R32.reuse, R98 ;  /* 0x0000002011627223 */ /* 0x080fe20000000062 */
[-C--:B------:R-:W-:Y:S01]  /*0e30*/  FFMA R41, R18, R32.reuse, R51 ;  /* 0x0000002012297223 */ /* 0x080fe20000000033 */
[C---:B------:R-:W-:Y:S01]  /*0e40*/  FFMA R58, R19.reuse, R32, R58 ;  /* 0x00000020133a7223 */ /* 0x040fe2000000003a */
[CC--:B------:R-:W-:Y:S01]  /*0e50*/  FFMA R37, R16.reuse, R34.reuse, R37 ;  /* 0x0000002210257223 */ /* 0x0c0fe20000000025 */
[-C--:B------:R-:W-:Y:S01]  /*0e60*/  FFMA R38, R19, R34.reuse, R38 ;  /* 0x0000002213267223 */ /* 0x080fe20000000026 */
[C---:B------:R-:W-:Y:S01]  /*0e70*/  FFMA R32, R17.reuse, R34, R6 ;  /* 0x0000002211207223 */ /* 0x040fe20000000006 */
[-C--:B------:R-:W-:Y:S01]  /*0e80*/  FFMA R5, R16, R35.reuse, R5 ;  /* 0x0000002310057223 */ /* 0x080fe20000000005 */
[-C--:B------:R-:W-:Y:S01]  /*0e90*/  FFMA R0, R17, R35.reuse, R0 ;  /* 0x0000002311007223 */ /* 0x080fe20000000000 */
[-C--:B------:R-:W-:Y:S01]  /*0ea0*/  FFMA R3, R18, R35.reuse, R3 ;  /* 0x0000002312037223 */ /* 0x080fe20000000003 */
[----:B------:R-:W-:-:S02]  /*0eb0*/  FFMA R2, R19, R35, R2 ;  /* 0x0000002313027223 */ /* 0x000fc40000000002 */
[----:B------:R-:W-:Y:S01]  /*0ec0*/  LDS.128 R16, [R75+UR6+0x310] ;  /* 0x000310064b107984 */ /* 0x000fe20008000c00 */
[-C--:B0-----:R-:W-:Y:S01]  /*0ed0*/  FFMA R53, R28, R20.reuse, R53 ;  /* 0x000000141c357223 */ /* 0x081fe20000000035 */
[-C--:B------:R-:W-:Y:S01]  /*0ee0*/  FFMA R98, R29, R20.reuse, R98 ;  /* 0x000000141d627223 */ /* 0x080fe20000000062 */
[-C--:B------:R-:W-:Y:S01]  /*0ef0*/  FFMA R41, R30, R20.reuse, R41 ;  /* 0x000000141e297223 */ /* 0x080fe20000000029 */
[----:B------:R-:W-:Y:S01]  /*0f00*/  FFMA R58, R31, R20, R58 ;  /* 0x000000141f3a7223 */ /* 0x000fe2000000003a */
[C---:B------:R-:W-:Y:S01]  /*0f10*/  FFMA R89, R20.reuse, R24, R89 ;  /* 0x0000001814597223 */ /* 0x040fe20000000059 */
        /* <DEDUP_REMOVED lines=11> */
[C---:B-1----:R-:W-:Y:S01]  /*0fd0*/  FFMA R9, R12.reuse, R28, R85 ;  /* 0x0000001c0c097223 */ /* 0x042fe20000000055 */
        /* <DEDUP_REMOVED lines=40> */
[----:B------:R-:W-:Y:S04]  /*1260*/  LDS.128 R36, [R75+UR6+0x300] ;  /* 0x000300064b247984 */ /* 0x000fe80008000c00 */
[----:B------:R-:W0:Y:S04]  /*1270*/  LDS.128 R28, [R77+UR4+0x310] ;  /* 0x000310044d1c7984 */ /* 0x000e280008000c00 */
[----:B------:R-:W1:Y:S01]  /*1280*/  LDS.128 R12, [R77+UR4+0x300] ;  /* 0x000300044d0c7984 */ /* 0x000e620008000c00 */
[C---:B------:R-:W-:Y:S01]  /*1290*/  FFMA R71, R22.reuse, R24, R71 ;  /* 0x0000001816477223 */ /* 0x040fe20000000047 */
[CC--:B------:R-:W-:Y:S01]  /*12a0*/  FFMA R82, R22.reuse, R25.reuse, R82 ;  /* 0x0000001916527223 */ /* 0x0c0fe20000000052 */
[----:B------:R-:W-:Y:S01]  /*12b0*/  FFMA R69, R22, R26, R69 ;  /* 0x0000001a16457223 */ /* 0x000fe20000000045 */
[C---:B------:R-:W-:Y:S01]  /*12c0*/  FFMA R88, R23.reuse, R24, R88 ;  /* 0x0000001817587223 */ /* 0x040fe20000000058 */
[C---:B------:R-:W-:Y:S01]  /*12d0*/  FFMA R90, R23.reuse, R25, R90 ;  /* 0x00000019175a7223 */ /* 0x040fe2000000005a */
[C---:B------:R-:W-:Y:S01]  /*12e0*/  FFMA R73, R23.reuse, R26, R73 ;  /* 0x0000001a17497223 */ /* 0x040fe20000000049 */
[----:B------:R-:W-:Y:S01]  /*12f0*/  FFMA R92, R23, R27, R92 ;  /* 0x0000001b175c7223 */ /* 0x000fe2000000005c */
[----:B------:R-:W-:Y:S04]  /*1300*/  LDS.128 R84, [R77+UR4+0x610] ;  /* 0x000610044d547984 */ /* 0x000fe80008000c00 */
        /* <DEDUP_REMOVED lines=61> */
[-C--:B------:R-:W-:Y:S01]  /*16e0*/  FFMA R32, R37, R30.reuse, R32 ;  /* 0x0000001e25207223 */ /* 0x080fe20000000020 */
[-C--:B------:R-:W-:Y:S01]  /*16f0*/  FFMA R33, R38, R30.reuse, R33 ;  /* 0x0000001e26217223 */ /* 0x080fe20000000021 */
[----:B------:R-:W-:Y:S01]  /*1700*/  FFMA R34, R39, R30, R34 ;  /* 0x0000001e27227223 */ /* 0x000fe20000000022 */
        /* <DEDUP_REMOVED lines=46> */
[----:B------:R-:W-:Y:S01]  /*19f0*/  LDS.128 R28, [R75+UR6+0x510] ;  /* 0x000510064b1c7984 */ /* 0x000fe20008000c00 */
[C---:B------:R-:W-:Y:S01]  /*1a00*/  FFMA R59, R12.reuse, R20, R59 ;  /* 0x000000140c3b7223 */ /* 0x040fe2000000003b */
[C---:B------:R-:W-:Y:S01]  /*1a10*/  FFMA R66, R12.reuse, R21, R66 ;  /* 0x000000150c427223 */ /* 0x040fe20000000042 */
[C---:B------:R-:W-:Y:S01]  /*1a20*/  FFMA R91, R12.reuse, R22, R91 ;  /* 0x000000160c5b7223 */ /* 0x040fe2000000005b */
[----:B------:R-:W0:Y:S01]  /*1a30*/  LDS.128 R24, [R77+UR4+0x510] ;  /* 0x000510044d187984 */ /* 0x000e220008000c00 */
        /* <DEDUP_REMOVED lines=12> */
[----:B------:R-:W-:-:S02]  /*1b00*/  FFMA R100, R15, R23, R100 ;  /* 0x000000170f647223 */ /* 0x000fc40000000064 */
[----:B------:R-:W1:Y:S01]  /*1b10*/  LDS.128 R12, [R77+UR4+0x500] ;  /* 0x000500044d0c7984 */ /* 0x000e620008000c00 */
[C---:B------:R-:W-:Y:S01]  /*1b20*/  FFMA R71, R18.reuse, R20, R71 ;  /* 0x0000001412477223 */ /* 0x040fe20000000047 */
[CC--:B------:R-:W-:Y:S01]  /*1b30*/  FFMA R82, R18.reuse, R21.reuse, R82 ;  /* 0x0000001512527223 */ /* 0x0c0fe20000000052 */
[----:B------:R-:W-:Y:S01]  /*1b40*/  FFMA R69, R18, R22, R69 ;  /* 0x0000001612457223 */ /* 0x000fe20000000045 */
[C---:B------:R-:W-:Y:S01]  /*1b50*/  FFMA R88, R19.reuse, R20, R88 ;  /* 0x0000001413587223 */ /* 0x040fe20000000058 */
[C---:B------:R-:W-:Y:S01]  /*1b60*/  FFMA R90, R19.reuse, R21, R90 ;  /* 0x00000015135a7223 */ /* 0x040fe2000000005a */
[C---:B------:R-:W-:Y:S01]  /*1b70*/  FFMA R73, R19.reuse, R22, R73 ;  /* 0x0000001613497223 */ /* 0x040fe20000000049 */
[----:B------:R-:W-:Y:S02]  /*1b80*/  FFMA R92, R19, R23, R92 ;  /* 0x00000017135c7223 */ /* 0x000fe4000000005c */
        /* <DEDUP_REMOVED lines=18> */
[----:B------:R-:W-:Y:S01]  /*1cb0*/  FFMA R24, R26, R31, R16 ;  /* 0x0000001f1a187223 */ /* 0x000fe20000000010 */
[C---:B-1----:R-:W-:Y:S01]  /*1cc0*/  FFMA R9, R12.reuse, R36, R9 ;  /* 0x000000240c097223 */ /* 0x042fe20000000009 */
[C---:B------:R-:W-:Y:S01]  /*1cd0*/  FFMA R70, R12.reuse, R37, R70 ;  /* 0x000000250c467223 */ /* 0x040fe20000000046 */
[C---:B------:R-:W-:Y:S01]  /*1ce0*/  FFMA R51, R12.reuse, R38, R51 ;  /* 0x000000260c337223 */ /* 0x040fe20000000033 */
[C---:B------:R-:W-:Y:S01]  /*1cf0*/  FFMA R54, R12.reuse, R39, R54 ;  /* 0x000000270c367223 */ /* 0x040fe20000000036 */
[C---:B------:R-:W-:Y:S01]  /*1d00*/  FFMA R59, R12.reuse, R28, R59 ;  /* 0x0000001c0c3b7223 */ /* 0x040fe2000000003b */
[C---:B------:R-:W-:Y:S01]  /*1d10*/  FFMA R66, R12.reuse, R29, R66 ;  /* 0x0000001d0c427223 */ /* 0x040fe20000000042 */
[C---:B------:R-:W-:Y:S01]  /*1d20*/  FFMA R91, R12.reuse, R30, R91 ;  /* 0x0000001e0c5b7223 */ /* 0x040fe2000000005b */
[----:B------:R-:W-:Y:S01]  /*1d30*/  FFMA R72, R12, R31, R72 ;  /* 0x0000001f0c487223 */ /* 0x000fe20000000048 */
[C---:B------:R-:W-:Y:S01]  /*1d40*/  FFMA R6, R13.reuse, R36, R6 ;  /* 0x000000240d067223 */ /* 0x040fe20000000006 */
        /* <DEDUP_REMOVED lines=23> */
[----:B------:R-:W0:Y:S04]  /*1ec0*/  LDS.128 R16, [R75+UR6+0x600] ;  /* 0x000600064b107984 */ /* 0x000e280008000c00 */
[----:B------:R-:W1:Y:S01]  /*1ed0*/  LDS.128 R12, [R75+UR6+0x610] ;  /* 0x000610064b0c7984 */ /* 0x000e620008000c00 */
[-C--:B------:R-:W-:Y:S01]  /*1ee0*/  FFMA R32, R37, R26.reuse, R32 ;  /* 0x0000001a25207223 */ /* 0x080fe20000000020 */
[-C--:B------:R-:W-:Y:S01]  /*1ef0*/  FFMA R33, R38, R26.reuse, R33 ;  /* 0x0000001a26217223 */ /* 0x080fe20000000021 */
[----:B------:R-:W-:Y:S01]  /*1f00*/  FFMA R34, R39, R26, R34 ;  /* 0x0000001a27227223 */ /* 0x000fe20000000022 */
        /* <DEDUP_REMOVED lines=10> */
[----:B------:R-:W-:-:S02]  /*1fb0*/  FFMA R92, R27, R31, R92 ;  /* 0x0000001f1b5c7223 */ /* 0x000fc4000000005c */
[----:B------:R-:W-:Y:S01]  /*1fc0*/  LDS.128 R28, [R77+UR4+0x710] ;  /* 0x000710044d1c7984 */ /* 0x000fe20008000c00 */
[C---:B0-----:R-:W-:Y:S01]  /*1fd0*/  FFMA R43, R20.reuse, R17, R70 ;  /* 0x00000011142b7223 */ /* 0x041fe20000000046 */
[----:B------:R-:W-:Y:S01]  /*1fe0*/  FFMA R57, R20, R19, R54 ;  /* 0x0000001314397223 */ /* 0x000fe20000000036 */
[C---:B------:R-:W-:Y:S01]  /*1ff0*/  FFMA R54, R21.reuse, R18, R55 ;  /* 0x0000001215367223 */ /* 0x040fe20000000037 */
[----:B-1----:R-:W-:Y:S01]  /*2000*/  FFMA R70, R21, R12, R45 ;  /* 0x0000000c15467223 */ /* 0x002fe2000000002d */
        /* <DEDUP_REMOVED lines=8> */
[-C--:B------:R-:W-:Y:S01]  /*2090*/  FFMA R83, R16, R86.reuse, R25 ;  /* 0x0000005610537223 */ /* 0x080fe20000000019 */
[-C--:B------:R-:W-:Y:S01]  /*20a0*/  FFMA R81, R17, R86.reuse, R32 ;  /* 0x0000005611517223 */ /* 0x080fe20000000020 */
[-C--:B------:R-:W-:Y:S01]  /*20b0*/  FFMA R47, R18, R86.reuse, R33 ;  /* 0x00000056122f7223 */ /* 0x080fe20000000021 */
[----:B------:R-:W-:Y:S01]  /*20c0*/  FFMA R53, R19, R86, R34 ;  /* 0x0000005613357223 */ /* 0x000fe20000000022 */
[C---:B------:R-:W-:Y:S01]  /*20d0*/  FFMA R71, R86.reuse, R12, R71 ;  /* 0x0000000c56477223 */ /* 0x040fe20000000047 */
[CC--:B------:R-:W-:Y:S01]  /*20e0*/  FFMA R82, R86.reuse, R13.reuse, R82 ;  /* 0x0000000d56527223 */ /* 0x0c0fe20000000052 */
[----:B------:R-:W-:Y:S01]  /*20f0*/  FFMA R69, R86, R14, R69 ;  /* 0x0000000e56457223 */ /* 0x000fe20000000045 */
        /* <DEDUP_REMOVED lines=21> */
[-C--:B------:R-:W-:Y:S01]  /*2250*/  FFMA R38, R23, R15.reuse, R100 ;  /* 0x0000000f17267223 */ /* 0x080fe20000000064 */
[----:B------:R-:W-:Y:S01]  /*2260*/  FFMA R86, R86, R15, R24 ;  /* 0x0000000f56567223 */ /* 0x000fe20000000018 */
[----:B------:R-:W0:Y:S01]  /*2270*/  LDS.128 R20, [R75+UR6+0x700] ;  /* 0x000700064b147984 */ /* 0x000e220008000c00 */
[----:B------:R-:W-:Y:S01]  /*2280*/  FFMA R36, R84, R13, R96 ;  /* 0x0000000d54247223 */ /* 0x000fe20000000060 */
[----:B------:R-:W-:-:S02]  /*2290*/  FFMA R96, R18, R85, R35 ;  /* 0x0000005512607223 */ /* 0x000fc40000000023 */
[----:B------:R-:W1:Y:S04]  /*22a0*/  LDS.128 R24, [R77+UR4+0x700] ;  /* 0x000700044d187984 */ /* 0x000e680008000c00 */
[----:B------:R-:W2:Y:S01]  /*22b0*/  LDS.128 R32, [R75+UR6+0x710] ;  /* 0x000710064b207984 */ /* 0x000ea20008000c00 */
[----:B------:R-:W-:Y:S01]  /*22c0*/  UIADD3 UR5, UPT, UPT, UR5, 0x1, URZ ;  /* 0x0000000105057890 */ /* 0x000fe2000fffe0ff */
[----:B------:R-:W-:-:S03]  /*22d0*/  FFMA R98, R17, R84, R98 ;  /* 0x0000005411627223 */ /* 0x000fc60000000062 */
[----:B------:R-:W-:Y:S01]  /*22e0*/  UISETP.NE.AND UP0, UPT, UR5, 0x1, UPT ;  /* 0x000000010500788c */ /* 0x000fe2000bf05270 */
[-C--:B------:R-:W-:Y:S01]  /*22f0*/  FFMA R41, R18, R84.reuse, R41 ;  /* 0x0000005412297223 */ /* 0x080fe20000000029 */
[----:B------:R-:W-:Y:S01]  /*2300*/  FFMA R58, R19, R84, R58 ;  /* 0x00000054133a7223 */ /* 0x000fe2000000003a */
[C---:B------:R-:W-:Y:S01]  /*2310*/  FFMA R89, R84.reuse, R12, R89 ;  /* 0x0000000c54597223 */ /* 0x040fe20000000059 */
[C---:B------:R-:W-:Y:S01]  /*2320*/  FFMA R93, R84.reuse, R14, R93 ;  /* 0x0000000e545d7223 */ /* 0x040fe2000000005d */
[----:B------:R-:W-:Y:S01]  /*2330*/  FFMA R94, R84, R15, R94 ;  /* 0x0000000f545e7223 */ /* 0x000fe2000000005e */
[----:B------:R-:W-:Y:S01]  /*2340*/  FFMA R100, R17, R85, R56 ;  /* 0x0000005511647223 */ /* 0x000fe20000000038 */
[----:B------:R-:W-:Y:S01]  /*2350*/  FFMA R84, R85, R15, R50 ;  /* 0x0000000f55547223 */ /* 0x000fe20000000032 */
[----:B------:R-:W-:Y:S01]  /*2360*/  FFMA R16, R16, R87, R5 ;  /* 0x0000005710107223 */ /* 0x000fe20000000005 */
[----:B------:R-:W-:Y:S01]  /*2370*/  FFMA R56, R19, R85, R64 ;  /* 0x0000005513387223 */ /* 0x000fe20000000040 */
[-C--:B------:R-:W-:Y:S01]  /*2380*/  FFMA R50, R17, R87.reuse, R0 ;  /* 0x0000005711327223 */ /* 0x080fe20000000000 */
[----:B------:R-:W-:Y:S01]  /*2390*/  FFMA R64, R19, R87, R2 ;  /* 0x0000005713407223 */ /* 0x000fe20000000002 */
        /* <DEDUP_REMOVED lines=8> */
[----:B------:R-:W-:-:S02]  /*2420*/  IADD3 R8, PT, PT, R11, R8, RZ ;  /* 0x000000080b087210 */ /* 0x000fc40007ffe0ff */
[----:B------:R-:W-:Y:S01]  /*2430*/  IADD3 R10, PT, PT, R10, 0x1, RZ ;  /* 0x000000010a0a7810 */ /* 0x000fe20007ffe0ff */
[C---:B0-----:R-:W-:Y:S01]  /*2440*/  FFMA R3, R20.reuse, R28, R79 ;  /* 0x0000001c14037223 */ /* 0x041fe2000000004f */
[C---:B------:R-:W-:Y:S01]  /*2450*/  FFMA R2, R20.reuse, R29, R104 ;  /* 0x0000001d14027223 */ /* 0x040fe20000000068 */
[C---:B------:R-:W-:Y:S01]  /*2460*/  FFMA R5, R20.reuse, R30, R83 ;  /* 0x0000001e14057223 */ /* 0x040fe20000000053 */
[----:B------:R-:W-:Y:S01]  /*2470*/  FFMA R18, R20, R31, R16 ;  /* 0x0000001f14127223 */ /* 0x000fe20000000010 */
[-C--:B-1----:R-:W-:Y:S01]  /*2480*/  FFMA R9, R24, R20.reuse, R9 ;  /* 0x0000001418097223 */ /* 0x082fe20000000009 */
[-C--:B------:R-:W-:Y:S01]  /*2490*/  FFMA R6, R25, R20.reuse, R6 ;  /* 0x0000001419067223 */ /* 0x080fe20000000006 */
[-C--:B------:R-:W-:Y:S01]  /*24a0*/  FFMA R7, R26, R20.reuse, R7 ;  /* 0x000000141a077223 */ /* 0x080fe20000000007 */
[C---:B------:R-:W-:Y:S01]  /*24b0*/  FFMA R0, R27.reuse, R20, R102 ;  /* 0x000000141b007223 */ /* 0x040fe20000000066 */
        /* <DEDUP_REMOVED lines=24> */
[C---:B--2---:R-:W-:Y:S01]  /*2640*/  FFMA R59, R24.reuse, R32, R59 ;  /* 0x00000020183b7223 */ /* 0x044fe2000000003b */
        /* <DEDUP_REMOVED lines=31> */
[----:B------:R-:W-:Y:S06]  /*2840*/  BRA.U UP0, `(.L_x_1) ;  /* 0xffffffd900e07547 */ /* 0x000fec000b83ffff */
.L_x_0:
[----:B------:R-:W1:Y:S01]  /*2850*/  S2R R25, SR_CTAID.X ;  /* 0x0000000000197919 */ /* 0x000e620000002500 */
[----:B------:R-:W2:Y:S01]  /*2860*/  LDCU.64 UR4, c[0x0][0x380] ;  /* 0x00007000ff0477ac */ /* 0x000ea20008000a00 */
[C---:B------:R-:W-:Y:S01]  /*2870*/  LOP3.LUT R8, R4.reuse, 0x3e0, RZ, 0xc0, !PT ;  /* 0x000003e004087812 */ /* 0x040fe200078ec0ff */
[----:B------:R-:W3:Y:S01]  /*2880*/  LDC.64 R10, c[0x0][0x3a0] ;  /* 0x0000e800ff0a7b82 */ /* 0x000ee20000000a00 */
[----:B------:R-:W4:Y:S01]  /*2890*/  S2R R27, SR_CTAID.Y ;  /* 0x00000000001b7919 */ /* 0x000f220000002600 */
[C---:B------:R-:W-:Y:S02]  /*28a0*/  SHF.L.U32 R24, R4.reuse, 0x3, RZ ;  /* 0x0000000304187819 */ /* 0x040fe400000006ff */
[----:B------:R-:W-:-:S04]  /*28b0*/  SHF.L.U32 R4, R4, 0x1, RZ ;  /* 0x0000000104047819 */ /* 0x000fc800000006ff */
[----:B------:R-:W-:Y:S02]  /*28c0*/  LOP3.LUT R4, R4, 0x38, RZ, 0xc0, !PT ;  /* 0x0000003804047812 */ /* 0x000fe400078ec0ff */
[----:B-1----:R-:W-:Y:S02]  /*28d0*/  LEA R25, R25, R8, 0x6 ;  /* 0x0000000819197211 */ /* 0x002fe400078e30ff */
[----:B------:R-:W-:Y:S02]  /*28e0*/  LOP3.LUT R8, R24, 0x18, RZ, 0xc0, !PT ;  /* 0x0000001818087812 */ /* 0x000fe400078ec0ff */
[----:B----4-:R-:W-:Y:S02]  /*28f0*/  LEA R27, R27, R4, 0x6 ;  /* 0x000000041b1b7211 */ /* 0x010fe400078e30ff */
[----:B------:R-:W-:-:S04]  /*2900*/  IADD3 R8, PT, PT, R8, R25, RZ ;  /* 0x0000001908087210 */ /* 0x000fc80007ffe0ff */
[C---:B------:R-:W-:Y:S01]  /*2910*/  IADD3 R28, PT, PT, R8.reuse, 0x1, RZ ;  /* 0x00000001081c7810 */ /* 0x040fe20007ffe0ff */
[----:B--2---:R-:W-:Y:S01]  /*2920*/  IMAD R29, R27, UR4, R8 ;  /* 0x000000041b1d7c24 */ /* 0x004fe2000f8e0208 */
[C---:B------:R-:W-:Y:S02]  /*2930*/  IADD3 R4, PT, PT, R8.reuse, 0x2, RZ ;  /* 0x0000000208047810 */ /* 0x040fe40007ffe0ff */
[C---:B------:R-:W-:Y:S02]  /*2940*/  ISETP.GE.AND P4, PT, R8.reuse, UR4, PT ;  /* 0x0000000408007c0c */ /* 0x040fe4000bf86270 */
[----:B------:R-:W-:Y:S02]  /*2950*/  IADD3 R24, PT, PT, R8, 0x3, RZ ;  /* 0x0000000308187810 */ /* 0x000fe40007ffe0ff */
[----:B------:R-:W-:Y:S02]  /*2960*/  ISETP.GE.AND P1, PT, R28, UR4, PT ;  /* 0x000000041c007c0c */ /* 0x000fe4000bf26270 */
[----:B------:R-:W-:-:S02]  /*2970*/  ISETP.GE.AND P0, PT, R4, UR4, PT ;  /* 0x0000000404007c0c */ /* 0x000fc4000bf06270 */
[----:B------:R-:W-:Y:S02]  /*2980*/  ISETP.LT.AND P4, PT, R27, UR5, !P4 ;  /* 0x000000051b007c0c */ /* 0x000fe4000e781270 */
[----:B------:R-:W-:Y:S01]  /*2990*/  ISETP.GE.AND P5, PT, R24, UR4, PT ;  /* 0x0000000418007c0c */ /* 0x000fe2000bfa6270 */
[----:B---3--:R-:W-:Y:S01]  /*29a0*/  IMAD.WIDE R24, R29, 0x4, R10 ;  /* 0x000000041d187825 */ /* 0x008fe200078e020a */
[C---:B------:R-:W-:Y:S02]  /*29b0*/  ISETP.GE.OR P3, PT, R27.reuse, UR5, P1 ;  /* 0x000000051b007c0c */ /* 0x040fe40008f66670 */
[C---:B------:R-:W-:Y:S02]  /*29c0*/  ISETP.GE.OR P2, PT, R27.reuse, UR5, P0 ;  /* 0x000000051b007c0c */ /* 0x040fe40008746670 */
[----:B------:R-:W-:Y:S02]  /*29d0*/  P2R R26, PR, RZ, 0x2 ;  /* 0x00000002ff1a7803 */ /* 0x000fe40000000000 */
[----:B------:R-:W-:-:S02]  /*29e0*/  ISETP.GE.OR P1, PT, R27, UR5, P5 ;  /* 0x000000051b007c0c */ /* 0x000fc4000af26670 */
[C---:B------:R-:W-:Y:S01]  /*29f0*/  IADD3 R4, PT, PT, R8.reuse, 0x4, RZ ;  /* 0x0000000408047810 */ /* 0x040fe20007ffe0ff */
[----:B0-----:R-:W-:Y:S01]  /*2a00*/  @P4 STG.E desc[UR8][R24.64], R9 ;  /* 0x0000000918004986 */ /* 0x001fe2000c101908 */
[----:B------:R-:W-:Y:S02]  /*2a10*/  IADD3 R30, PT, PT, R8, 0x5, RZ ;  /* 0x00000005081e7810 */ /* 0x000fe40007ffe0ff */
[----:B------:R-:W-:Y:S01]  /*2a20*/  ISETP.GE.AND P4, PT, R4, UR4, PT ;  /* 0x0000000404007c0c */ /* 0x000fe2000bf86270 */
[----:B------:R-:W-:Y:S01]  /*2a30*/  @!P3 STG.E desc[UR8][R24.64+0x4], R6 ;  /* 0x000004061800b986 */ /* 0x000fe2000c101908 */
[----:B------:R-:W-:Y:S02]  /*2a40*/  ISETP.GE.AND P3, PT, R30, UR4, PT ;  /* 0x000000041e007c0c */ /* 0x000fe4000bf66270 */
[----:B------:R-:W-:Y:S01]  /*2a50*/  IADD3 R4, PT, PT, R8, 0x6, RZ ;  /* 0x0000000608047810 */ /* 0x000fe20007ffe0ff */
[----:B------:R0:W-:Y:S01]  /*2a60*/  @!P2 STG.E desc[UR8][R24.64+0x8], R7 ;  /* 0x000008071800a986 */ /* 0x0001e2000c101908 */
[----:B------:R-:W-:-:S02]  /*2a70*/  ISETP.GE.OR P2, PT, R27, UR5, P4 ;  /* 0x000000051b007c0c */ /* 0x000fc4000a746670 */
[----:B------:R-:W-:Y:S01]  /*2a80*/  IADD3 R29, PT, PT, R29, UR4, RZ ;  /* 0x000000041d1d7c10 */ /* 0x000fe2000fffe0ff */
[----:B------:R1:W-:Y:S01]  /*2a90*/  @!P1 STG.E desc[UR8][R24.64+0xc], R0 ;  /* 0x00000c0018009986 */ /* 0x0003e2000c101908 */
[----:B------:R-:W-:-:S03]  /*2aa0*/  ISETP.GE.OR P1, PT, R27, UR5, P3 ;  /* 0x000000051b007c0c */ /* 0x000fc60009f26670 */
[C---:B0-----:R-:W-:Y:S01]  /*2ab0*/  IMAD.WIDE R6, R29.reuse, 0x4, R10 ;  /* 0x000000041d067825 */ /* 0x041fe200078e020a */
[----:B------:R-:W-:-:S05]  /*2ac0*/  IADD3 R29, PT, PT, R29, UR4, RZ ;  /* 0x000000041d1d7c10 */ /* 0x000fca000fffe0ff */
[----:B------:R-:W-:Y:S01]  /*2ad0*/  @!P2 STG.E desc[UR8][R24.64+0x10], R3 ;  /* 0x000010031800a986 */ /* 0x000fe2000c101908 */
[----:B------:R-:W-:Y:S02]  /*2ae0*/  ISETP.GE.AND P2, PT, R4, UR4, PT ;  /* 0x0000000404007c0c */ /* 0x000fe4000bf46270 */
[----:B------:R-:W-:Y:S01]  /*2af0*/  IADD3 R4, PT, PT, R8, 0x7, RZ ;  /* 0x0000000708047810 */ /* 0x000fe20007ffe0ff */
[----:B------:R0:W-:Y:S01]  /*2b00*/  @!P1 STG.E desc[UR8][R24.64+0x14], R2 ;  /* 0x0000140218009986 */ /* 0x0001e2000c101908 */
[C---:B------:R-:W-:Y:S02]  /*2b10*/  ISETP.GE.OR P1, PT, R27.reuse, UR5, P2 ;  /* 0x000000051b007c0c */ /* 0x040fe40009726670 */
[----:B-1----:R-:W-:Y:S01]  /*2b20*/  IADD3 R0, PT, PT, R27, 0x1, RZ ;  /* 0x000000011b007810 */ /* 0x002fe20007ffe0ff */
[C---:B0-----:R-:W-:Y:S01]  /*2b30*/  IMAD.WIDE R2, R29.reuse, 0x4, R10 ;  /* 0x000000041d027825 */ /* 0x041fe200078e020a */
[----:B------:R-:W-:-:S09]  /*2b40*/  IADD3 R29, PT, PT, R29, UR4, RZ ;  /* 0x000000041d1d7c10 */ /* 0x000fd2000fffe0ff */
[----:B------:R0:W-:Y:S01]  /*2b50*/  @!P1 STG.E desc[UR8][R24.64+0x18], R5 ;  /* 0x0000180518009986 */ /* 0x0001e2000c101908 */
[----:B------:R-:W-:-:S04]  /*2b60*/  ISETP.GE.AND P1, PT, R4, UR4, PT ;  /* 0x0000000404007c0c */ /* 0x000fc8000bf26270 */
[----:B------:R-:W-:Y:S01]  /*2b70*/  ISETP.GE.OR P6, PT, R27, UR5, P1 ;  /* 0x000000051b007c0c */ /* 0x000fe20008fc6670 */
[C---:B0-----:R-:W-:Y:S01]  /*2b80*/  IMAD.WIDE R4, R29.reuse, 0x4, R10 ;  /* 0x000000041d047825 */ /* 0x041fe200078e020a */
[----:B------:R-:W-:-:S11]  /*2b90*/  IADD3 R29, PT, PT, R29, UR4, RZ ;  /* 0x000000041d1d7c10 */ /* 0x000fd6000fffe0ff */
[----:B------:R-:W-:Y:S01]  /*2ba0*/  @!P6 STG.E desc[UR8][R24.64+0x1c], R18 ;  /* 0x00001c121800e986 */ /* 0x000fe2000c101908 */
[----:B------:R-:W-:-:S04]  /*2bb0*/  ISETP.GE.AND P6, PT, R8, UR4, PT ;  /* 0x0000000408007c0c */ /* 0x000fc8000bfc6270 */
[----:B------:R-:W-:-:S13]  /*2bc0*/  ISETP.GE.OR P6, PT, R0, UR5, P6 ;  /* 0x0000000500007c0c */ /* 0x000fda000b7c6670 */
[----:B------:R-:W-:Y:S01]  /*2bd0*/  @!P6 STG.E desc[UR8][R6.64], R17 ;  /* 0x000000110600e986 */ /* 0x000fe2000c101908 */
[----:B------:R-:W-:-:S04]  /*2be0*/  ISETP.GE.AND P6, PT, R28, UR4, PT ;  /* 0x000000041c007c0c */ /* 0x000fc8000bfc6270 */
[----:B------:R-:W-:-:S13]  /*2bf0*/  ISETP.GE.OR P6, PT, R0, UR5, P6 ;  /* 0x0000000500007c0c */ /* 0x000fda000b7c6670 */
[----:B------:R-:W-:Y:S01]  /*2c00*/  @!P6 STG.E desc[UR8][R6.64+0x4], R20 ;  /* 0x000004140600e986 */ /* 0x000fe2000c101908 */
        /* <DEDUP_REMOVED lines=10> */
[----:B------:R-:W-:Y:S02]  /*2cb0*/  ISETP.GE.OR P6, PT, R0, UR5, P1 ;  /* 0x0000000500007c0c */ /* 0x000fe40008fc6670 */
[----:B------:R-:W-:-:S11]  /*2cc0*/  IADD3 R0, PT, PT, R27, 0x2, RZ ;  /* 0x000000021b007810 */ /* 0x000fd60007ffe0ff */
        /* <DEDUP_REMOVED lines=66> */
[----:B------:R0:W-:Y:S01]  /*30f0*/  @!P6 STG.E desc[UR8][R4.64], R66 ;  /* 0x000000420400e986 */ /* 0x0001e2000c101908 */
[----:B------:R-:W-:Y:S01]  /*3100*/  ISETP.GE.AND P6, PT, R28, UR4, PT ;  /* 0x000000041c007c0c */ /* 0x000fe2000bfc6270 */
[----:B------:R-:W-:-:S03]  /*3110*/  IMAD.WIDE R10, R29, 0x4, R10 ;  /* 0x000000041d0a7825 */ /* 0x000fc600078e020a */
[----:B------:R-:W-:-:S13]  /*3120*/  ISETP.GE.OR P6, PT, R0, UR5, P6 ;  /* 0x0000000500007c0c */ /* 0x000fda000b7c6670 */
[----:B------:R0:W-:Y:S01]  /*3130*/  @!P6 STG.E desc[UR8][R4.64+0x4], R68 ;  /* 0x000004440400e986 */ /* 0x0001e2000c101908 */
        /* <DEDUP_REMOVED lines=10> */
[----:B------:R-:W-:Y:S02]  /*31e0*/  ISETP.GE.OR P6, PT, R0, UR5, P1 ;  /* 0x0000000500007c0c */ /* 0x000fe40008fc6670 */
[C---:B------:R-:W-:Y:S02]  /*31f0*/  IADD3 R0, PT, PT, R27.reuse, 0x6, RZ ;  /* 0x000000061b007810 */ /* 0x040fe40007ffe0ff */
[----:B------:R-:W-:-:S09]  /*3200*/  IADD3 R27, PT, PT, R27, 0x7, RZ ;  /* 0x000000071b1b7810 */ /* 0x000fd20007ffe0ff */
[----:B------:R0:W-:Y:S01]  /*3210*/  @!P6 STG.E desc[UR8][R4.64+0x1c], R90 ;  /* 0x00001c5a0400e986 */ /* 0x0001e2000c101908 */
[----:B------:R-:W-:-:S04]  /*3220*/  ISETP.GE.AND P6, PT, R8, UR4, PT ;  /* 0x0000000408007c0c */ /* 0x000fc8000bfc6270 */
[----:B------:R-:W-:-:S13]  /*3230*/  ISETP.GE.OR P6, PT, R0, UR5, P6 ;  /* 0x0000000500007c0c */ /* 0x000fda000b7c6670 */
[----:B------:R0:W-:Y:S01]  /*3240*/  @!P6 STG.E desc[UR8][R2.64], R23 ;  /* 0x000000170200e986 */ /* 0x0001e2000c101908 */
[----:B------:R-:W-:-:S04]  /*3250*/  ISETP.GE.AND P6, PT, R28, UR4, PT ;  /* 0x000000041c007c0c */ /* 0x000fc8000bfc6270 */
[----:B------:R-:W-:-:S13]  /*3260*/  ISETP.GE.OR P6, PT, R0, UR5, P6 ;  /* 0x0000000500007c0c */ /* 0x000fda000b7c6670 */
[----:B------:R0:W-:Y:S01]  /*3270*/  @!P6 STG.E desc[UR8][R2.64+0x4], R61 ;  /* 0x0000043d0200e986 */ /* 0x0001e2000c101908 */
[----:B------:R-:W-:Y:S02]  /*3280*/  ISETP.GE.OR P6, PT, R0, UR5, P0 ;  /* 0x0000000500007c0c */ /* 0x000fe400087c6670 */
[----:B------:R-:W-:-:S11]  /*3290*/  ISETP.GE.OR P0, PT, R27, UR5, P0 ;  /* 0x000000051b007c0c */ /* 0x000fd60008706670 */
        /* <DEDUP_REMOVED lines=16> */
[----:B------:R-:W-:-:S03]  /*33a0*/  ISETP.GE.AND P6, PT, R8, UR4, PT ;  /* 0x0000000408007c0c */ /* 0x000fc6000bfc6270 */
[----:B------:R0:W-:Y:S01]  /*33b0*/  @!P0 STG.E desc[UR8][R10.64+0x8], R79 ;  /* 0x0000084f0a008986 */ /* 0x0001e2000c101908 */
[----:B------:R-:W-:-:S03]  /*33c0*/  ISETP.GE.OR P6, PT, R27, UR5, P6 ;  /* 0x000000051b007c0c */ /* 0x000fc6000b7c6670 */
[----:B------:R0:W-:Y:S04]  /*33d0*/  @!P5 STG.E desc[UR8][R10.64+0xc], R87 ;  /* 0x00000c570a00d986 */ /* 0x0001e8000c101908 */
[----:B------:R0:W-:Y:S04]  /*33e0*/  @!P4 STG.E desc[UR8][R10.64+0x10], R94 ;  /* 0x0000105e0a00c986 */ /* 0x0001e8000c101908 */
[----:B------:R0:W-:Y:S04]  /*33f0*/  @!P3 STG.E desc[UR8][R10.64+0x14], R84 ;  /* 0x000014540a00b986 */ /* 0x0001e8000c101908 */
[----:B------:R0:W-:Y:S01]  /*3400*/  @!P6 STG.E desc[UR8][R10.64], R72 ;  /* 0x000000480a00e986 */ /* 0x0001e2000c101908 */
[----:B------:R-:W-:-:S03]  /*3410*/  ISETP.NE.AND P6, PT, R26, RZ, PT ;  /* 0x000000ff1a00720c */ /* 0x000fc60003fc5270 */
[----:B------:R0:W-:Y:S01]  /*3420*/  @!P2 STG.E desc[UR8][R10.64+0x18], R86 ;  /* 0x000018560a00a986 */ /* 0x0001e2000c101908 */
[----:B------:R-:W-:-:S13]  /*3430*/  ISETP.GE.OR P6, PT, R27, UR5, P6 ;  /* 0x000000051b007c0c */ /* 0x000fda000b7c6670 */
[----:B------:R0:W-:Y:S01]  /*3440*/  @!P6 STG.E desc[UR8][R10.64+0x4], R76 ;  /* 0x0000044c0a00e986 */ /* 0x0001e2000c101908 */
[----:B------:R-:W-:Y:S05]  /*3450*/  @P1 EXIT ;  /* 0x000000000000194d */ /* 0x000fea0003800000 */
[----:B------:R-:W-:Y:S01]  /*3460*/  STG.E desc[UR8][R10.64+0x1c], R92 ;  /* 0x00001c5c0a007986 */ /* 0x000fe2000c101908 */
[----:B------:R-:W-:Y:S05]  /*3470*/  EXIT ;  /* 0x000000000000794d */ /* 0x000fea0003800000 */
.L_x_2:
[----:B------:R-:W-:-:S00]  /*3480*/  BRA `(.L_x_2) ;  /* 0xfffffffc00fc7947 */ /* 0x000fc0000383ffff */
[----:B------:R-:W-:-:S00]  /*3490*/  NOP ;  /* 0x0000000000007918 */ /* 0x000fc00000000000 */
        /* <DEDUP_REMOVED lines=14> */
.L_x_3:


//--------------------- .nv.shared._Z6kerneliiiPfS_S_ --------------------------
	.section	.nv.shared._Z6kerneliiiPfS_S_,"aw",@nobits
	.sectionflags	@""
	.align	16
.nv.shared._Z6kerneliiiPfS_S_:
	.zero		5120


//--------------------- .nv.shared.reserved.0     --------------------------
	.section	.nv.shared.reserved.0,"aw",@nobits
	.weak		__nv_reservedSMEM_offset_0_alias
	.size		__nv_reservedSMEM_offset_0_alias, 0, 64
	.other		__nv_reservedSMEM_offset_0_alias,@"STO_CUDA_RESERVED_SHARED STV_DEFAULT"
__nv_reservedSMEM_offset_0_alias:
	.zero		0
	.zero		64


//--------------------- .nv.constant0._Z6kerneliiiPfS_S_ --------------------------
	.section	.nv.constant0._Z6kerneliiiPfS_S_,"a",@progbits
	.sectionflags	@""
	.align	4
.nv.constant0._Z6kerneliiiPfS_S_:
	.zero		936


//--------------------- SYMBOLS --------------------------

	.type		.nv.reservedSmem.offset0,@object
	.size		.nv.reservedSmem.offset0,0x4
	.type		.nv.reservedSmem.cap,@object
	.size		.nv.reservedSmem.cap,0x4
